//
// Generated by NVIDIA NVVM Compiler
//
// Compiler Build ID: CL-36424714
// Cuda compilation tools, release 13.0, V13.0.88
// Based on NVVM 20.0.0
//

.version 9.0
.target sm_100
.address_size 64

	// .globl	conv2d_backward_input

.visible .entry conv2d_backward_input(
	.param .u64 .ptr .align 1 conv2d_backward_input_param_0,
	.param .u64 .ptr .align 1 conv2d_backward_input_param_1,
	.param .u64 .ptr .align 1 conv2d_backward_input_param_2,
	.param .u32 conv2d_backward_input_param_3,
	.param .u32 conv2d_backward_input_param_4,
	.param .u32 conv2d_backward_input_param_5,
	.param .u32 conv2d_backward_input_param_6,
	.param .u32 conv2d_backward_input_param_7,
	.param .u32 conv2d_backward_input_param_8,
	.param .u32 conv2d_backward_input_param_9
)
{
	.reg .pred 	%p<100>;
	.reg .b32 	%r<95>;
	.reg .b32 	%f<103>;
	.reg .b64 	%rd<41>;

	ld.param.u64 	%rd9, [conv2d_backward_input_param_0];
	ld.param.u64 	%rd10, [conv2d_backward_input_param_1];
	ld.param.u32 	%r31, [conv2d_backward_input_param_3];
	ld.param.u32 	%r25, [conv2d_backward_input_param_4];
	ld.param.u32 	%r26, [conv2d_backward_input_param_5];
	ld.param.u32 	%r27, [conv2d_backward_input_param_6];
	ld.param.u32 	%r28, [conv2d_backward_input_param_7];
	ld.param.u32 	%r30, [conv2d_backward_input_param_9];
	cvta.to.global.u64 	%rd1, %rd10;
	cvta.to.global.u64 	%rd2, %rd9;
	mov.u32 	%r32, %ctaid.x;
	mov.u32 	%r33, %ntid.x;
	mov.u32 	%r34, %tid.x;
	mad.lo.s32 	%r1, %r32, %r33, %r34;
	mov.u32 	%r35, %ctaid.y;
	mov.u32 	%r36, %ntid.y;
	mov.u32 	%r37, %tid.y;
	mad.lo.s32 	%r38, %r35, %r36, %r37;
	mov.u32 	%r3, %ctaid.z;
	setp.ge.s32 	%p2, %r1, %r25;
	setp.ge.s32 	%p3, %r38, %r31;
	or.pred  	%p4, %p2, %p3;
	setp.ge.s32 	%p5, %r3, %r26;
	or.pred  	%p6, %p4, %p5;
	mov.f32 	%f81, 0f00000000;
	@%p6 bra 	$L__BB0_48;
	ld.param.u32 	%r87, [conv2d_backward_input_param_8];
	setp.lt.s32 	%p7, %r87, 1;
	@%p7 bra 	$L__BB0_47;
	shr.u32 	%r39, %r30, 31;
	add.s32 	%r40, %r30, %r39;
	shr.s32 	%r4, %r40, 1;
	setp.lt.s32 	%p8, %r30, 1;
	add.s32 	%r5, %r4, %r1;
	@%p8 bra 	$L__BB0_47;
	and.b32  	%r6, %r30, 7;
	and.b32  	%r7, %r30, 2147483640;
	add.s32 	%r8, %r4, %r38;
	mov.f32 	%f81, 0f00000000;
	mov.b32 	%r89, 0;
$L__BB0_4:
	mad.lo.s32 	%r43, %r89, %r26, %r3;
	mul.lo.s32 	%r10, %r43, %r30;
	mov.b32 	%r90, 0;
$L__BB0_5:
	setp.lt.u32 	%p9, %r30, 8;
	sub.s32 	%r45, %r8, %r90;
	setp.gt.s32 	%p10, %r45, -1;
	setp.lt.s32 	%p11, %r45, %r27;
	and.pred  	%p1, %p10, %p11;
	mad.lo.s32 	%r46, %r89, %r27, %r45;
	mul.lo.s32 	%r12, %r46, %r28;
	add.s32 	%r47, %r90, %r10;
	mul.lo.s32 	%r13, %r47, %r30;
	mov.b32 	%r93, 0;
	@%p9 bra 	$L__BB0_24;
	mov.b32 	%r91, 0;
	cvt.s64.s32 	%rd14, %r13;
$L__BB0_7:
	.pragma "nounroll";
	sub.s32 	%r49, %r5, %r91;
	setp.gt.s32 	%p12, %r49, -1;
	setp.lt.s32 	%p13, %r49, %r28;
	and.pred  	%p14, %p12, %p13;
	and.pred  	%p15, %p1, %p14;
	add.s32 	%r50, %r49, %r12;
	mul.wide.s32 	%rd11, %r50, 4;
	add.s64 	%rd3, %rd2, %rd11;
	not.pred 	%p16, %p15;
	@%p16 bra 	$L__BB0_9;
	add.s32 	%r51, %r91, %r13;
	ld.global.f32 	%f45, [%rd3];
	mul.wide.s32 	%rd12, %r51, 4;
	add.s64 	%rd13, %rd1, %rd12;
	ld.global.f32 	%f46, [%rd13];
	fma.rn.f32 	%f81, %f45, %f46, %f81;
$L__BB0_9:
	not.b32 	%r52, %r91;
	add.s32 	%r53, %r5, %r52;
	setp.gt.s32 	%p17, %r53, -1;
	setp.lt.s32 	%p18, %r53, %r28;
	and.pred  	%p19, %p17, %p18;
	and.pred  	%p20, %p1, %p19;
	cvt.s64.s32 	%rd15, %r91;
	add.s64 	%rd16, %rd15, %rd14;
	shl.b64 	%rd17, %rd16, 2;
	add.s64 	%rd4, %rd1, %rd17;
	not.pred 	%p21, %p20;
	@%p21 bra 	$L__BB0_11;
	ld.global.f32 	%f47, [%rd3+-4];
	ld.global.f32 	%f48, [%rd4+4];
	fma.rn.f32 	%f81, %f47, %f48, %f81;
$L__BB0_11:
	sub.s32 	%r54, %r5, %r91;
	add.s32 	%r55, %r54, -2;
	setp.gt.s32 	%p22, %r55, -1;
	setp.lt.s32 	%p23, %r55, %r28;
	and.pred  	%p24, %p22, %p23;
	and.pred  	%p25, %p1, %p24;
	not.pred 	%p26, %p25;
	@%p26 bra 	$L__BB0_13;
	ld.global.f32 	%f49, [%rd3+-8];
	ld.global.f32 	%f50, [%rd4+8];
	fma.rn.f32 	%f81, %f49, %f50, %f81;
$L__BB0_13:
	sub.s32 	%r56, %r5, %r91;
	add.s32 	%r57, %r56, -3;
	setp.gt.s32 	%p27, %r57, -1;
	setp.lt.s32 	%p28, %r57, %r28;
	and.pred  	%p29, %p27, %p28;
	and.pred  	%p30, %p1, %p29;
	not.pred 	%p31, %p30;
	@%p31 bra 	$L__BB0_15;
	ld.global.f32 	%f51, [%rd3+-12];
	ld.global.f32 	%f52, [%rd4+12];
	fma.rn.f32 	%f81, %f51, %f52, %f81;
$L__BB0_15:
	sub.s32 	%r58, %r5, %r91;
	add.s32 	%r59, %r58, -4;
	setp.gt.s32 	%p32, %r59, -1;
	setp.lt.s32 	%p33, %r59, %r28;
	and.pred  	%p34, %p32, %p33;
	and.pred  	%p35, %p1, %p34;
	not.pred 	%p36, %p35;
	@%p36 bra 	$L__BB0_17;
	ld.global.f32 	%f53, [%rd3+-16];
	ld.global.f32 	%f54, [%rd4+16];
	fma.rn.f32 	%f81, %f53, %f54, %f81;
$L__BB0_17:
	sub.s32 	%r60, %r5, %r91;
	add.s32 	%r61, %r60, -5;
	setp.gt.s32 	%p37, %r61, -1;
	setp.lt.s32 	%p38, %r61, %r28;
	and.pred  	%p39, %p37, %p38;
	and.pred  	%p40, %p1, %p39;
	not.pred 	%p41, %p40;
	@%p41 bra 	$L__BB0_19;
	ld.global.f32 	%f55, [%rd3+-20];
	ld.global.f32 	%f56, [%rd4+20];
	fma.rn.f32 	%f81, %f55, %f56, %f81;
$L__BB0_19:
	sub.s32 	%r62, %r5, %r91;
	add.s32 	%r63, %r62, -6;
	setp.gt.s32 	%p42, %r63, -1;
	setp.lt.s32 	%p43, %r63, %r28;
	and.pred  	%p44, %p42, %p43;
	and.pred  	%p45, %p1, %p44;
	not.pred 	%p46, %p45;
	@%p46 bra 	$L__BB0_21;
	ld.global.f32 	%f57, [%rd3+-24];
	ld.global.f32 	%f58, [%rd4+24];
	fma.rn.f32 	%f81, %f57, %f58, %f81;
$L__BB0_21:
	sub.s32 	%r64, %r5, %r91;
	add.s32 	%r65, %r64, -7;
	setp.gt.s32 	%p47, %r65, -1;
	setp.lt.s32 	%p48, %r65, %r28;
	and.pred  	%p49, %p47, %p48;
	and.pred  	%p50, %p1, %p49;
	not.pred 	%p51, %p50;
	@%p51 bra 	$L__BB0_23;
	ld.global.f32 	%f59, [%rd3+-28];
	ld.global.f32 	%f60, [%rd4+28];
	fma.rn.f32 	%f81, %f59, %f60, %f81;
$L__BB0_23:
	add.s32 	%r91, %r91, 8;
	setp.ne.s32 	%p52, %r91, %r7;
	mov.u32 	%r93, %r7;
	@%p52 bra 	$L__BB0_7;
$L__BB0_24:
	setp.eq.s32 	%p53, %r6, 0;
	@%p53 bra 	$L__BB0_45;
	add.s32 	%r66, %r6, -1;
	setp.lt.u32 	%p54, %r66, 3;
	@%p54 bra 	$L__BB0_35;
	sub.s32 	%r67, %r5, %r93;
	setp.gt.s32 	%p55, %r67, -1;
	setp.lt.s32 	%p56, %r67, %r28;
	and.pred  	%p57, %p55, %p56;
	and.pred  	%p59, %p1, %p57;
	add.s32 	%r68, %r67, %r12;
	mul.wide.s32 	%rd18, %r68, 4;
	add.s64 	%rd5, %rd2, %rd18;
	not.pred 	%p60, %p59;
	@%p60 bra 	$L__BB0_28;
	add.s32 	%r69, %r93, %r13;
	ld.global.f32 	%f62, [%rd5];
	mul.wide.s32 	%rd19, %r69, 4;
	add.s64 	%rd20, %rd1, %rd19;
	ld.global.f32 	%f63, [%rd20];
	fma.rn.f32 	%f81, %f62, %f63, %f81;
$L__BB0_28:
	not.b32 	%r70, %r93;
	add.s32 	%r71, %r5, %r70;
	setp.gt.s32 	%p61, %r71, -1;
	setp.lt.s32 	%p62, %r71, %r28;
	and.pred  	%p63, %p61, %p62;
	and.pred  	%p65, %p1, %p63;
	cvt.s64.s32 	%rd21, %r13;
	cvt.u64.u32 	%rd22, %r93;
	add.s64 	%rd23, %rd22, %rd21;
	shl.b64 	%rd24, %rd23, 2;
	add.s64 	%rd6, %rd1, %rd24;
	not.pred 	%p66, %p65;
	@%p66 bra 	$L__BB0_30;
	ld.global.f32 	%f64, [%rd5+-4];
	ld.global.f32 	%f65, [%rd6+4];
	fma.rn.f32 	%f81, %f64, %f65, %f81;
$L__BB0_30:
	sub.s32 	%r72, %r5, %r93;
	add.s32 	%r73, %r72, -2;
	setp.gt.s32 	%p67, %r73, -1;
	setp.lt.s32 	%p68, %r73, %r28;
	and.pred  	%p69, %p67, %p68;
	and.pred  	%p71, %p1, %p69;
	not.pred 	%p72, %p71;
	@%p72 bra 	$L__BB0_32;
	ld.global.f32 	%f66, [%rd5+-8];
	ld.global.f32 	%f67, [%rd6+8];
	fma.rn.f32 	%f81, %f66, %f67, %f81;
$L__BB0_32:
	add.s32 	%r75, %r72, -3;
	setp.gt.s32 	%p73, %r75, -1;
	setp.lt.s32 	%p74, %r75, %r28;
	and.pred  	%p75, %p73, %p74;
	and.pred  	%p77, %p1, %p75;
	not.pred 	%p78, %p77;
	@%p78 bra 	$L__BB0_34;
	ld.global.f32 	%f68, [%rd5+-12];
	ld.global.f32 	%f69, [%rd6+12];
	fma.rn.f32 	%f81, %f68, %f69, %f81;
$L__BB0_34:
	add.s32 	%r93, %r93, 4;
$L__BB0_35:
	and.b32  	%r76, %r30, 3;
	setp.eq.s32 	%p79, %r76, 0;
	@%p79 bra 	$L__BB0_45;
	setp.eq.s32 	%p80, %r76, 1;
	@%p80 bra 	$L__BB0_42;
	sub.s32 	%r77, %r5, %r93;
	setp.gt.s32 	%p81, %r77, -1;
	setp.lt.s32 	%p82, %r77, %r28;
	and.pred  	%p83, %p81, %p82;
	and.pred  	%p84, %p1, %p83;
	add.s32 	%r78, %r77, %r12;
	mul.wide.s32 	%rd25, %r78, 4;
	add.s64 	%rd7, %rd2, %rd25;
	not.pred 	%p85, %p84;
	@%p85 bra 	$L__BB0_39;
	add.s32 	%r79, %r93, %r13;
	ld.global.f32 	%f71, [%rd7];
	mul.wide.s32 	%rd26, %r79, 4;
	add.s64 	%rd27, %rd1, %rd26;
	ld.global.f32 	%f72, [%rd27];
	fma.rn.f32 	%f81, %f71, %f72, %f81;
$L__BB0_39:
	not.b32 	%r80, %r93;
	add.s32 	%r81, %r5, %r80;
	setp.gt.s32 	%p86, %r81, -1;
	setp.lt.s32 	%p87, %r81, %r28;
	and.pred  	%p88, %p86, %p87;
	and.pred  	%p89, %p1, %p88;
	not.pred 	%p90, %p89;
	@%p90 bra 	$L__BB0_41;
	ld.global.f32 	%f73, [%rd7+-4];
	cvt.s64.s32 	%rd28, %r13;
	cvt.s64.s32 	%rd29, %r93;
	add.s64 	%rd30, %rd29, %rd28;
	shl.b64 	%rd31, %rd30, 2;
	add.s64 	%rd32, %rd1, %rd31;
	ld.global.f32 	%f74, [%rd32+4];
	fma.rn.f32 	%f81, %f73, %f74, %f81;
$L__BB0_41:
	add.s32 	%r93, %r93, 2;
$L__BB0_42:
	and.b32  	%r82, %r30, 1;
	setp.eq.b32 	%p91, %r82, 1;
	not.pred 	%p92, %p91;
	@%p92 bra 	$L__BB0_45;
	sub.s32 	%r21, %r5, %r93;
	setp.gt.s32 	%p93, %r21, -1;
	setp.lt.s32 	%p94, %r21, %r28;
	and.pred  	%p95, %p93, %p94;
	and.pred  	%p96, %p1, %p95;
	not.pred 	%p97, %p96;
	@%p97 bra 	$L__BB0_45;
	add.s32 	%r83, %r21, %r12;
	add.s32 	%r84, %r93, %r13;
	mul.wide.s32 	%rd33, %r83, 4;
	add.s64 	%rd34, %rd2, %rd33;
	ld.global.f32 	%f75, [%rd34];
	mul.wide.s32 	%rd35, %r84, 4;
	add.s64 	%rd36, %rd1, %rd35;
	ld.global.f32 	%f76, [%rd36];
	fma.rn.f32 	%f81, %f75, %f76, %f81;
$L__BB0_45:
	add.s32 	%r90, %r90, 1;
	setp.ne.s32 	%p98, %r90, %r30;
	@%p98 bra 	$L__BB0_5;
	ld.param.u32 	%r88, [conv2d_backward_input_param_8];
	add.s32 	%r89, %r89, 1;
	setp.ne.s32 	%p99, %r89, %r88;
	@%p99 bra 	$L__BB0_4;
$L__BB0_47:
	ld.param.u64 	%rd40, [conv2d_backward_input_param_2];
	mad.lo.s32 	%r85, %r31, %r3, %r38;
	mad.lo.s32 	%r86, %r85, %r25, %r1;
	cvta.to.global.u64 	%rd37, %rd40;
	mul.wide.s32 	%rd38, %r86, 4;
	add.s64 	%rd39, %rd37, %rd38;
	st.global.f32 	[%rd39], %f81;
$L__BB0_48:
	ret;

}
	// .globl	conv2d_backward_weights
.visible .entry conv2d_backward_weights(
	.param .u64 .ptr .align 1 conv2d_backward_weights_param_0,
	.param .u64 .ptr .align 1 conv2d_backward_weights_param_1,
	.param .u64 .ptr .align 1 conv2d_backward_weights_param_2,
	.param .u32 conv2d_backward_weights_param_3,
	.param .u32 conv2d_backward_weights_param_4,
	.param .u32 conv2d_backward_weights_param_5,
	.param .u32 conv2d_backward_weights_param_6,
	.param .u32 conv2d_backward_weights_param_7,
	.param .u32 conv2d_backward_weights_param_8,
	.param .u32 conv2d_backward_weights_param_9
)
{
	.reg .pred 	%p<97>;
	.reg .b32 	%r<93>;
	.reg .b32 	%f<102>;
	.reg .b64 	%rd<65>;

	ld.param.u64 	%rd8, [conv2d_backward_weights_param_0];
	ld.param.u64 	%rd9, [conv2d_backward_weights_param_1];
	ld.param.u32 	%r32, [conv2d_backward_weights_param_3];
	ld.param.u32 	%r33, [conv2d_backward_weights_param_4];
	ld.param.u32 	%r34, [conv2d_backward_weights_param_5];
	ld.param.u32 	%r35, [conv2d_backward_weights_param_6];
	ld.param.u32 	%r36, [conv2d_backward_weights_param_7];
	ld.param.u32 	%r38, [conv2d_backward_weights_param_8];
	ld.param.u32 	%r39, [conv2d_backward_weights_param_9];
	cvta.to.global.u64 	%rd1, %rd9;
	cvta.to.global.u64 	%rd2, %rd8;
	mov.u32 	%r40, %ctaid.x;
	mov.u32 	%r41, %ntid.x;
	mov.u32 	%r42, %tid.x;
	mad.lo.s32 	%r1, %r40, %r41, %r42;
	mov.u32 	%r43, %ctaid.y;
	mov.u32 	%r44, %ntid.y;
	mov.u32 	%r45, %tid.y;
	mad.lo.s32 	%r46, %r43, %r44, %r45;
	mov.u32 	%r47, %ctaid.z;
	div.u32 	%r3, %r47, %r34;
	mul.lo.s32 	%r48, %r3, %r34;
	sub.s32 	%r4, %r47, %r48;
	max.s32 	%r49, %r1, %r46;
	setp.ge.s32 	%p2, %r49, %r39;
	setp.ge.s32 	%p3, %r3, %r38;
	or.pred  	%p4, %p2, %p3;
	setp.ge.s32 	%p5, %r4, %r34;
	or.pred  	%p6, %p4, %p5;
	mov.f32 	%f80, 0f00000000;
	@%p6 bra 	$L__BB1_46;
	shr.u32 	%r5, %r39, 1;
	setp.lt.s32 	%p7, %r35, 1;
	@%p7 bra 	$L__BB1_45;
	setp.lt.s32 	%p8, %r36, 1;
	@%p8 bra 	$L__BB1_45;
	and.b32  	%r6, %r36, 7;
	and.b32  	%r7, %r36, 3;
	and.b32  	%r8, %r36, 2147483640;
	and.b32  	%r9, %r36, 1;
	neg.s32 	%r10, %r8;
	mul.lo.s32 	%r11, %r4, %r32;
	mul.lo.s32 	%r12, %r3, %r35;
	mov.f32 	%f80, 0f00000000;
	mov.b32 	%r86, 0;
	cvt.s64.s32 	%rd50, %r1;
	cvt.u64.u32 	%rd51, %r5;
$L__BB1_4:
	setp.lt.u32 	%p9, %r36, 8;
	sub.s32 	%r52, %r86, %r5;
	add.s32 	%r53, %r52, %r46;
	setp.gt.s32 	%p10, %r53, -1;
	setp.lt.s32 	%p11, %r53, %r32;
	and.pred  	%p1, %p10, %p11;
	add.s32 	%r54, %r86, %r12;
	mul.lo.s32 	%r14, %r54, %r36;
	add.s32 	%r55, %r53, %r11;
	mul.lo.s32 	%r15, %r55, %r33;
	mov.b32 	%r91, 0;
	@%p9 bra 	$L__BB1_23;
	sub.s32 	%r57, %r1, %r5;
	add.s32 	%r87, %r57, 3;
	mov.b32 	%r89, 0;
	cvt.u64.u32 	%rd14, %r14;
	cvt.s64.s32 	%rd21, %r15;
	mov.u32 	%r88, %r10;
$L__BB1_6:
	.pragma "nounroll";
	add.s32 	%r58, %r87, -3;
	setp.gt.s32 	%p12, %r58, -1;
	setp.lt.s32 	%p13, %r58, %r33;
	and.pred  	%p14, %p12, %p13;
	and.pred  	%p15, %p1, %p14;
	not.pred 	%p16, %p15;
	@%p16 bra 	$L__BB1_8;
	add.s32 	%r59, %r89, %r14;
	sub.s32 	%r60, %r89, %r5;
	add.s32 	%r61, %r60, %r1;
	add.s32 	%r62, %r61, %r15;
	mul.wide.u32 	%rd10, %r59, 4;
	add.s64 	%rd11, %rd2, %rd10;
	ld.global.f32 	%f44, [%rd11];
	mul.wide.s32 	%rd12, %r62, 4;
	add.s64 	%rd13, %rd1, %rd12;
	ld.global.f32 	%f45, [%rd13];
	fma.rn.f32 	%f80, %f44, %f45, %f80;
$L__BB1_8:
	add.s32 	%r63, %r87, -2;
	setp.gt.s32 	%p17, %r63, -1;
	setp.lt.s32 	%p18, %r63, %r33;
	and.pred  	%p19, %p17, %p18;
	and.pred  	%p20, %p1, %p19;
	cvt.s64.s32 	%rd15, %r89;
	add.s64 	%rd16, %rd15, %rd14;
	shl.b64 	%rd17, %rd16, 2;
	add.s64 	%rd3, %rd2, %rd17;
	sub.s64 	%rd20, %rd15, %rd51;
	add.s64 	%rd22, %rd20, %rd50;
	add.s64 	%rd23, %rd22, %rd21;
	shl.b64 	%rd24, %rd23, 2;
	add.s64 	%rd4, %rd1, %rd24;
	not.pred 	%p21, %p20;
	@%p21 bra 	$L__BB1_10;
	ld.global.f32 	%f46, [%rd3+4];
	ld.global.f32 	%f47, [%rd4+4];
	fma.rn.f32 	%f80, %f46, %f47, %f80;
$L__BB1_10:
	add.s32 	%r64, %r87, -1;
	setp.gt.s32 	%p22, %r64, -1;
	setp.lt.s32 	%p23, %r64, %r33;
	and.pred  	%p24, %p22, %p23;
	and.pred  	%p25, %p1, %p24;
	not.pred 	%p26, %p25;
	@%p26 bra 	$L__BB1_12;
	ld.global.f32 	%f48, [%rd3+8];
	ld.global.f32 	%f49, [%rd4+8];
	fma.rn.f32 	%f80, %f48, %f49, %f80;
$L__BB1_12:
	setp.gt.s32 	%p27, %r87, -1;
	setp.lt.s32 	%p28, %r87, %r33;
	and.pred  	%p29, %p27, %p28;
	and.pred  	%p30, %p1, %p29;
	not.pred 	%p31, %p30;
	@%p31 bra 	$L__BB1_14;
	ld.global.f32 	%f50, [%rd3+12];
	ld.global.f32 	%f51, [%rd4+12];
	fma.rn.f32 	%f80, %f50, %f51, %f80;
$L__BB1_14:
	add.s32 	%r65, %r87, 1;
	setp.gt.s32 	%p32, %r65, -1;
	setp.lt.s32 	%p33, %r65, %r33;
	and.pred  	%p34, %p32, %p33;
	and.pred  	%p35, %p1, %p34;
	not.pred 	%p36, %p35;
	@%p36 bra 	$L__BB1_16;
	ld.global.f32 	%f52, [%rd3+16];
	ld.global.f32 	%f53, [%rd4+16];
	fma.rn.f32 	%f80, %f52, %f53, %f80;
$L__BB1_16:
	add.s32 	%r66, %r87, 2;
	setp.gt.s32 	%p37, %r66, -1;
	setp.lt.s32 	%p38, %r66, %r33;
	and.pred  	%p39, %p37, %p38;
	and.pred  	%p40, %p1, %p39;
	not.pred 	%p41, %p40;
	@%p41 bra 	$L__BB1_18;
	ld.global.f32 	%f54, [%rd3+20];
	ld.global.f32 	%f55, [%rd4+20];
	fma.rn.f32 	%f80, %f54, %f55, %f80;
$L__BB1_18:
	add.s32 	%r67, %r87, 3;
	setp.gt.s32 	%p42, %r67, -1;
	setp.lt.s32 	%p43, %r67, %r33;
	and.pred  	%p44, %p42, %p43;
	and.pred  	%p45, %p1, %p44;
	not.pred 	%p46, %p45;
	@%p46 bra 	$L__BB1_20;
	ld.global.f32 	%f56, [%rd3+24];
	ld.global.f32 	%f57, [%rd4+24];
	fma.rn.f32 	%f80, %f56, %f57, %f80;
$L__BB1_20:
	add.s32 	%r68, %r87, 4;
	setp.gt.s32 	%p47, %r68, -1;
	setp.lt.s32 	%p48, %r68, %r33;
	and.pred  	%p49, %p47, %p48;
	and.pred  	%p50, %p1, %p49;
	not.pred 	%p51, %p50;
	@%p51 bra 	$L__BB1_22;
	ld.global.f32 	%f58, [%rd3+28];
	ld.global.f32 	%f59, [%rd4+28];
	fma.rn.f32 	%f80, %f58, %f59, %f80;
$L__BB1_22:
	add.s32 	%r89, %r89, 8;
	add.s32 	%r88, %r88, 8;
	add.s32 	%r87, %r87, 8;
	setp.ne.s32 	%p52, %r88, 0;
	mov.u32 	%r91, %r8;
	@%p52 bra 	$L__BB1_6;
$L__BB1_23:
	setp.eq.s32 	%p53, %r6, 0;
	@%p53 bra 	$L__BB1_44;
	add.s32 	%r69, %r6, -1;
	setp.lt.u32 	%p54, %r69, 3;
	@%p54 bra 	$L__BB1_34;
	sub.s32 	%r70, %r91, %r5;
	add.s32 	%r24, %r70, %r1;
	setp.gt.s32 	%p55, %r24, -1;
	setp.lt.s32 	%p56, %r24, %r33;
	and.pred  	%p57, %p55, %p56;
	and.pred  	%p59, %p1, %p57;
	not.pred 	%p60, %p59;
	@%p60 bra 	$L__BB1_27;
	add.s32 	%r71, %r91, %r14;
	add.s32 	%r72, %r24, %r15;
	mul.wide.u32 	%rd25, %r71, 4;
	add.s64 	%rd26, %rd2, %rd25;
	ld.global.f32 	%f61, [%rd26];
	mul.wide.s32 	%rd27, %r72, 4;
	add.s64 	%rd28, %rd1, %rd27;
	ld.global.f32 	%f62, [%rd28];
	fma.rn.f32 	%f80, %f61, %f62, %f80;
$L__BB1_27:
	add.s32 	%r73, %r24, 1;
	setp.gt.s32 	%p61, %r73, -1;
	setp.lt.s32 	%p62, %r73, %r33;
	and.pred  	%p63, %p61, %p62;
	and.pred  	%p64, %p1, %p63;
	cvt.u64.u32 	%rd29, %r14;
	cvt.u64.u32 	%rd30, %r91;
	add.s64 	%rd31, %rd30, %rd29;
	shl.b64 	%rd32, %rd31, 2;
	add.s64 	%rd5, %rd2, %rd32;
	sub.s64 	%rd35, %rd30, %rd51;
	cvt.s64.s32 	%rd36, %r15;
	add.s64 	%rd37, %rd35, %rd50;
	add.s64 	%rd38, %rd37, %rd36;
	shl.b64 	%rd39, %rd38, 2;
	add.s64 	%rd6, %rd1, %rd39;
	not.pred 	%p65, %p64;
	@%p65 bra 	$L__BB1_29;
	ld.global.f32 	%f63, [%rd5+4];
	ld.global.f32 	%f64, [%rd6+4];
	fma.rn.f32 	%f80, %f63, %f64, %f80;
$L__BB1_29:
	add.s32 	%r74, %r24, 2;
	setp.gt.s32 	%p66, %r74, -1;
	setp.lt.s32 	%p67, %r74, %r33;
	and.pred  	%p68, %p66, %p67;
	and.pred  	%p69, %p1, %p68;
	not.pred 	%p70, %p69;
	@%p70 bra 	$L__BB1_31;
	ld.global.f32 	%f65, [%rd5+8];
	ld.global.f32 	%f66, [%rd6+8];
	fma.rn.f32 	%f80, %f65, %f66, %f80;
$L__BB1_31:
	add.s32 	%r75, %r24, 3;
	setp.gt.s32 	%p71, %r75, -1;
	setp.lt.s32 	%p72, %r75, %r33;
	and.pred  	%p73, %p71, %p72;
	and.pred  	%p74, %p1, %p73;
	not.pred 	%p75, %p74;
	@%p75 bra 	$L__BB1_33;
	ld.global.f32 	%f67, [%rd5+12];
	ld.global.f32 	%f68, [%rd6+12];
	fma.rn.f32 	%f80, %f67, %f68, %f80;
$L__BB1_33:
	add.s32 	%r91, %r91, 4;
$L__BB1_34:
	setp.eq.s32 	%p76, %r7, 0;
	@%p76 bra 	$L__BB1_44;
	setp.eq.s32 	%p77, %r7, 1;
	@%p77 bra 	$L__BB1_41;
	sub.s32 	%r76, %r91, %r5;
	add.s32 	%r27, %r76, %r1;
	setp.gt.s32 	%p78, %r27, -1;
	setp.lt.s32 	%p79, %r27, %r33;
	and.pred  	%p80, %p78, %p79;
	and.pred  	%p82, %p1, %p80;
	not.pred 	%p83, %p82;
	@%p83 bra 	$L__BB1_38;
	add.s32 	%r77, %r91, %r14;
	add.s32 	%r78, %r27, %r15;
	mul.wide.u32 	%rd40, %r77, 4;
	add.s64 	%rd41, %rd2, %rd40;
	ld.global.f32 	%f70, [%rd41];
	mul.wide.s32 	%rd42, %r78, 4;
	add.s64 	%rd43, %rd1, %rd42;
	ld.global.f32 	%f71, [%rd43];
	fma.rn.f32 	%f80, %f70, %f71, %f80;
$L__BB1_38:
	add.s32 	%r79, %r27, 1;
	setp.gt.s32 	%p84, %r79, -1;
	setp.lt.s32 	%p85, %r79, %r33;
	and.pred  	%p86, %p84, %p85;
	and.pred  	%p87, %p1, %p86;
	not.pred 	%p88, %p87;
	@%p88 bra 	$L__BB1_40;
	cvt.u64.u32 	%rd44, %r14;
	cvt.s64.s32 	%rd45, %r91;
	add.s64 	%rd46, %rd45, %rd44;
	shl.b64 	%rd47, %rd46, 2;
	add.s64 	%rd48, %rd2, %rd47;
	ld.global.f32 	%f72, [%rd48+4];
	cvt.s64.s32 	%rd49, %r15;
	sub.s64 	%rd52, %rd45, %rd51;
	add.s64 	%rd53, %rd52, %rd50;
	add.s64 	%rd54, %rd53, %rd49;
	shl.b64 	%rd55, %rd54, 2;
	add.s64 	%rd56, %rd1, %rd55;
	ld.global.f32 	%f73, [%rd56+4];
	fma.rn.f32 	%f80, %f72, %f73, %f80;
$L__BB1_40:
	add.s32 	%r91, %r91, 2;
$L__BB1_41:
	setp.eq.s32 	%p89, %r9, 0;
	@%p89 bra 	$L__BB1_44;
	sub.s32 	%r80, %r91, %r5;
	add.s32 	%r30, %r80, %r1;
	setp.gt.s32 	%p90, %r30, -1;
	setp.lt.s32 	%p91, %r30, %r33;
	and.pred  	%p92, %p90, %p91;
	and.pred  	%p94, %p1, %p92;
	not.pred 	%p95, %p94;
	@%p95 bra 	$L__BB1_44;
	add.s32 	%r81, %r91, %r14;
	add.s32 	%r82, %r30, %r15;
	mul.wide.u32 	%rd57, %r81, 4;
	add.s64 	%rd58, %rd2, %rd57;
	ld.global.f32 	%f74, [%rd58];
	mul.wide.s32 	%rd59, %r82, 4;
	add.s64 	%rd60, %rd1, %rd59;
	ld.global.f32 	%f75, [%rd60];
	fma.rn.f32 	%f80, %f74, %f75, %f80;
$L__BB1_44:
	add.s32 	%r86, %r86, 1;
	setp.ne.s32 	%p96, %r86, %r35;
	@%p96 bra 	$L__BB1_4;
$L__BB1_45:
	ld.param.u64 	%rd64, [conv2d_backward_weights_param_2];
	mad.lo.s32 	%r83, %r3, %r34, %r4;
	mad.lo.s32 	%r84, %r83, %r39, %r46;
	mad.lo.s32 	%r85, %r84, %r39, %r1;
	cvta.to.global.u64 	%rd61, %rd64;
	mul.wide.s32 	%rd62, %r85, 4;
	add.s64 	%rd63, %rd61, %rd62;
	atom.global.add.f32 	%f76, [%rd63], %f80;
$L__BB1_46:
	ret;

}


// ===== COMPILED SASS (sm_100) =====

	.target	sm_100

	.elftype	@"ET_EXEC"


//--------------------- .note.nv.tkinfo           --------------------------
	.section	.note.nv.tkinfo,"",@"SHT_NOTE"
	.sectionflags	@"SHF_NOTE_NV_TKINFO"
	.tkinfo
        /*0018*/ 	.word	0x00000002
        /*0030*/ 	.string	""
        /*0030*/ 	.string	"ptxas"
        /*0030*/ 	.string	"Cuda compilation tools, release 13.0, V13.0.88"
        /*0030*/ 	.string	"Build cuda_13.0.r13.0/compiler.36424714_0"
        /*0030*/ 	.string	"-arch sm_100 -m 64 "



//--------------------- .note.nv.cuinfo           --------------------------
	.section	.note.nv.cuinfo,"",@"SHT_NOTE"
	.sectionflags	@"SHF_NOTE_NV_CUINFO"
        /*0018*/ 	.short	0x0002
        /*001a*/ 	.short	0x0064
        /*001c*/ 	.short	0x0082
	.zero		2


//--------------------- .nv.info                  --------------------------
	.section	.nv.info,"",@"SHT_CUDA_INFO"
	.align	4


	//----- nvinfo : EIATTR_REGCOUNT
	.align		4
        /*0000*/ 	.byte	0x04, 0x2f
        /*0002*/ 	.short	(.L_1 - .L_0)
	.align		4
.L_0:
        /*0004*/ 	.word	index@(conv2d_backward_input)
        /*0008*/ 	.word	0x00000020


	//----- nvinfo : EIATTR_FRAME_SIZE
	.align		4
.L_1:
        /*000c*/ 	.byte	0x04, 0x11
        /*000e*/ 	.short	(.L_3 - .L_2)
	.align		4
.L_2:
        /*0010*/ 	.word	index@(conv2d_backward_input)
        /*0014*/ 	.word	0x00000000


	//----- nvinfo : EIATTR_REGCOUNT
	.align		4
.L_3:
        /*0018*/ 	.byte	0x04, 0x2f
        /*001a*/ 	.short	(.L_5 - .L_4)
	.align		4
.L_4:
        /*001c*/ 	.word	index@(conv2d_backward_weights)
        /*0020*/ 	.word	0x00000020


	//----- nvinfo : EIATTR_FRAME_SIZE
	.align		4
.L_5:
        /*0024*/ 	.byte	0x04, 0x11
        /*0026*/ 	.short	(.L_7 - .L_6)
	.align		4
.L_6:
        /*0028*/ 	.word	index@(conv2d_backward_weights)
        /*002c*/ 	.word	0x00000000


	//----- nvinfo : EIATTR_MIN_STACK_SIZE
	.align		4
.L_7:
        /*0030*/ 	.byte	0x04, 0x12
        /*0032*/ 	.short	(.L_9 - .L_8)
	.align		4
.L_8:
        /*0034*/ 	.word	index@(conv2d_backward_weights)
        /*0038*/ 	.word	0x00000000


	//----- nvinfo : EIATTR_MIN_STACK_SIZE
	.align		4
.L_9:
        /*003c*/ 	.byte	0x04, 0x12
        /*003e*/ 	.short	(.L_11 - .L_10)
	.align		4
.L_10:
        /*0040*/ 	.word	index@(conv2d_backward_input)
        /*0044*/ 	.word	0x00000000
.L_11:


//--------------------- .nv.compat                --------------------------
	.section	.nv.compat,"",@"SHT_CUDA_COMPAT_INFO"
	.align	4
        /*0000*/ 	.byte	0x02, 0x09, 0x00, 0x00, 0x02, 0x02, 0x01, 0x00, 0x02, 0x05, 0x05, 0x00, 0x03, 0x07, 0x01, 0x01
        /*0010*/ 	.byte	0x02, 0x03, 0x00, 0x00, 0x02, 0x06, 0x01, 0x00, 0x04, 0x0b, 0x08, 0x00, 0x09, 0x00, 0x00, 0x00
        /*0020*/ 	.byte	0x00, 0x00, 0x00, 0x00


//--------------------- .nv.info.conv2d_backward_weights --------------------------
	.section	.nv.info.conv2d_backward_weights,"",@"SHT_CUDA_INFO"
	.sectionflags	@""
	.align	4


	//----- nvinfo : EIATTR_CUDA_API_VERSION
	.align		4
        /*0000*/ 	.byte	0x04, 0x37
        /*0002*/ 	.short	(.L_13 - .L_12)
.L_12:
        /*0004*/ 	.word	0x00000082


	//----- nvinfo : EIATTR_KPARAM_INFO
	.align		4
.L_13:
        /*0008*/ 	.byte	0x04, 0x17
        /*000a*/ 	.short	(.L_15 - .L_14)
.L_14:
        /*000c*/ 	.word	0x00000000
        /*0010*/ 	.short	0x0009
        /*0012*/ 	.short	0x0030
        /*0014*/ 	.byte	0x00, 0xf0, 0x11, 0x00


	//----- nvinfo : EIATTR_KPARAM_INFO
	.align		4
.L_15:
        /*0018*/ 	.byte	0x04, 0x17
        /*001a*/ 	.short	(.L_17 - .L_16)
.L_16:
        /*001c*/ 	.word	0x00000000
        /*0020*/ 	.short	0x0008
        /*0022*/ 	.short	0x002c
        /*0024*/ 	.byte	0x00, 0xf0, 0x11, 0x00


	//----- nvinfo : EIATTR_KPARAM_INFO
	.align		4
.L_17:
        /*0028*/ 	.byte	0x04, 0x17
        /*002a*/ 	.short	(.L_19 - .L_18)
.L_18:
        /*002c*/ 	.word	0x00000000
        /*0030*/ 	.short	0x0007
        /*0032*/ 	.short	0x0028
        /*0034*/ 	.byte	0x00, 0xf0, 0x11, 0x00


	//----- nvinfo : EIATTR_KPARAM_INFO
	.align		4
.L_19:
        /*0038*/ 	.byte	0x04, 0x17
        /*003a*/ 	.short	(.L_21 - .L_20)
.L_20:
        /*003c*/ 	.word	0x00000000
        /*0040*/ 	.short	0x0006
        /*0042*/ 	.short	0x0024
        /*0044*/ 	.byte	0x00, 0xf0, 0x11, 0x00


	//----- nvinfo : EIATTR_KPARAM_INFO
	.align		4
.L_21:
        /*0048*/ 	.byte	0x04, 0x17
        /*004a*/ 	.short	(.L_23 - .L_22)
.L_22:
        /*004c*/ 	.word	0x00000000
        /*0050*/ 	.short	0x0005
        /*0052*/ 	.short	0x0020
        /*0054*/ 	.byte	0x00, 0xf0, 0x11, 0x00


	//----- nvinfo : EIATTR_KPARAM_INFO
	.align		4
.L_23:
        /*0058*/ 	.byte	0x04, 0x17
        /*005a*/ 	.short	(.L_25 - .L_24)
.L_24:
        /*005c*/ 	.word	0x00000000
        /*0060*/ 	.short	0x0004
        /*0062*/ 	.short	0x001c
        /*0064*/ 	.byte	0x00, 0xf0, 0x11, 0x00


	//----- nvinfo : EIATTR_KPARAM_INFO
	.align		4
.L_25:
        /*0068*/ 	.byte	0x04, 0x17
        /*006a*/ 	.short	(.L_27 - .L_26)
.L_26:
        /*006c*/ 	.word	0x00000000
        /*0070*/ 	.short	0x0003
        /*0072*/ 	.short	0x0018
        /*0074*/ 	.byte	0x00, 0xf0, 0x11, 0x00


	//----- nvinfo : EIATTR_KPARAM_INFO
	.align		4
.L_27:
        /*0078*/ 	.byte	0x04, 0x17
        /*007a*/ 	.short	(.L_29 - .L_28)
.L_28:
        /*007c*/ 	.word	0x00000000
        /*0080*/ 	.short	0x0002
        /*0082*/ 	.short	0x0010
        /*0084*/ 	.byte	0x00, 0xf5, 0x21, 0x00


	//----- nvinfo : EIATTR_KPARAM_INFO
	.align		4
.L_29:
        /*0088*/ 	.byte	0x04, 0x17
        /*008a*/ 	.short	(.L_31 - .L_30)
.L_30:
        /*008c*/ 	.word	0x00000000
        /*0090*/ 	.short	0x0001
        /*0092*/ 	.short	0x0008
        /*0094*/ 	.byte	0x00, 0xf5, 0x21, 0x00


	//----- nvinfo : EIATTR_KPARAM_INFO
	.align		4
.L_31:
        /*0098*/ 	.byte	0x04, 0x17
        /*009a*/ 	.short	(.L_33 - .L_32)
.L_32:
        /*009c*/ 	.word	0x00000000
        /*00a0*/ 	.short	0x0000
        /*00a2*/ 	.short	0x0000
        /*00a4*/ 	.byte	0x00, 0xf5, 0x21, 0x00


	//----- nvinfo : EIATTR_SPARSE_MMA_MASK
	.align		4
.L_33:
        /*00a8*/ 	.byte	0x03, 0x50
        /*00aa*/ 	.short	0x0000


	//----- nvinfo : EIATTR_MAXREG_COUNT
	.align		4
        /*00ac*/ 	.byte	0x03, 0x1b
        /*00ae*/ 	.short	0x00ff


	//----- nvinfo : EIATTR_MERCURY_ISA_VERSION
	.align		4
        /*00b0*/ 	.byte	0x03, 0x5f
        /*00b2*/ 	.short	0x0101


	//----- nvinfo : EIATTR_VRC_CTA_INIT_COUNT
	.align		4
        /*00b4*/ 	.byte	0x02, 0x4a
	.zero		1
	.zero		1


	//----- nvinfo : EIATTR_EXIT_INSTR_OFFSETS
	.align		4
        /*00b8*/ 	.byte	0x04, 0x1c
        /*00ba*/ 	.short	(.L_35 - .L_34)


	//   ....[0]....
.L_34:
        /*00bc*/ 	.word	0x00000250


	//   ....[1]....
        /*00c0*/ 	.word	0x00001110


	//----- nvinfo : EIATTR_CRS_STACK_SIZE
	.align		4
.L_35:
        /*00c4*/ 	.byte	0x04, 0x1e
        /*00c6*/ 	.short	(.L_37 - .L_36)
.L_36:
        /*00c8*/ 	.word	0x00000000


	//----- nvinfo : EIATTR_CBANK_PARAM_SIZE
	.align		4
.L_37:
        /*00cc*/ 	.byte	0x03, 0x19
        /*00ce*/ 	.short	0x0034


	//----- nvinfo : EIATTR_PARAM_CBANK
	.align		4
        /*00d0*/ 	.byte	0x04, 0x0a
        /*00d2*/ 	.short	(.L_39 - .L_38)
	.align		4
.L_38:
        /*00d4*/ 	.word	index@(.nv.constant0.conv2d_backward_weights)
        /*00d8*/ 	.short	0x0380
        /*00da*/ 	.short	0x0034


	//----- nvinfo : EIATTR_SW_WAR
	.align		4
.L_39:
        /*00dc*/ 	.byte	0x04, 0x36
        /*00de*/ 	.short	(.L_41 - .L_40)
.L_40:
        /*00e0*/ 	.word	0x00000008
.L_41:


//--------------------- .nv.info.conv2d_backward_input --------------------------
	.section	.nv.info.conv2d_backward_input,"",@"SHT_CUDA_INFO"
	.sectionflags	@""
	.align	4


	//----- nvinfo : EIATTR_CUDA_API_VERSION
	.align		4
        /*0000*/ 	.byte	0x04, 0x37
        /*0002*/ 	.short	(.L_43 - .L_42)
.L_42:
        /*0004*/ 	.word	0x00000082


	//----- nvinfo : EIATTR_KPARAM_INFO
	.align		4
.L_43:
        /*0008*/ 	.byte	0x04, 0x17
        /*000a*/ 	.short	(.L_45 - .L_44)
.L_44:
        /*000c*/ 	.word	0x00000000
        /*0010*/ 	.short	0x0009
        /*0012*/ 	.short	0x0030
        /*0014*/ 	.byte	0x00, 0xf0, 0x11, 0x00


	//----- nvinfo : EIATTR_KPARAM_INFO
	.align		4
.L_45:
        /*0018*/ 	.byte	0x04, 0x17
        /*001a*/ 	.short	(.L_47 - .L_46)
.L_46:
        /*001c*/ 	.word	0x00000000
        /*0020*/ 	.short	0x0008
        /*0022*/ 	.short	0x002c
        /*0024*/ 	.byte	0x00, 0xf0, 0x11, 0x00


	//----- nvinfo : EIATTR_KPARAM_INFO
	.align		4
.L_47:
        /*0028*/ 	.byte	0x04, 0x17
        /*002a*/ 	.short	(.L_49 - .L_48)
.L_48:
        /*002c*/ 	.word	0x00000000
        /*0030*/ 	.short	0x0007
        /*0032*/ 	.short	0x0028
        /*0034*/ 	.byte	0x00, 0xf0, 0x11, 0x00


	//----- nvinfo : EIATTR_KPARAM_INFO
	.align		4
.L_49:
        /*0038*/ 	.byte	0x04, 0x17
        /*003a*/ 	.short	(.L_51 - .L_50)
.L_50:
        /*003c*/ 	.word	0x00000000
        /*0040*/ 	.short	0x0006
        /*0042*/ 	.short	0x0024
        /*0044*/ 	.byte	0x00, 0xf0, 0x11, 0x00


	//----- nvinfo : EIATTR_KPARAM_INFO
	.align		4
.L_51:
        /*0048*/ 	.byte	0x04, 0x17
        /*004a*/ 	.short	(.L_53 - .L_52)
.L_52:
        /*004c*/ 	.word	0x00000000
        /*0050*/ 	.short	0x0005
        /*0052*/ 	.short	0x0020
        /*0054*/ 	.byte	0x00, 0xf0, 0x11, 0x00


	//----- nvinfo : EIATTR_KPARAM_INFO
	.align		4
.L_53:
        /*0058*/ 	.byte	0x04, 0x17
        /*005a*/ 	.short	(.L_55 - .L_54)
.L_54:
        /*005c*/ 	.word	0x00000000
        /*0060*/ 	.short	0x0004
        /*0062*/ 	.short	0x001c
        /*0064*/ 	.byte	0x00, 0xf0, 0x11, 0x00


	//----- nvinfo : EIATTR_KPARAM_INFO
	.align		4
.L_55:
        /*0068*/ 	.byte	0x04, 0x17
        /*006a*/ 	.short	(.L_57 - .L_56)
.L_56:
        /*006c*/ 	.word	0x00000000
        /*0070*/ 	.short	0x0003
        /*0072*/ 	.short	0x0018
        /*0074*/ 	.byte	0x00, 0xf0, 0x11, 0x00


	//----- nvinfo : EIATTR_KPARAM_INFO
	.align		4
.L_57:
        /*0078*/ 	.byte	0x04, 0x17
        /*007a*/ 	.short	(.L_59 - .L_58)
.L_58:
        /*007c*/ 	.word	0x00000000
        /*0080*/ 	.short	0x0002
        /*0082*/ 	.short	0x0010
        /*0084*/ 	.byte	0x00, 0xf5, 0x21, 0x00


	//----- nvinfo : EIATTR_KPARAM_INFO
	.align		4
.L_59:
        /*0088*/ 	.byte	0x04, 0x17
        /*008a*/ 	.short	(.L_61 - .L_60)
.L_60:
        /*008c*/ 	.word	0x00000000
        /*0090*/ 	.short	0x0001
        /*0092*/ 	.short	0x0008
        /*0094*/ 	.byte	0x00, 0xf5, 0x21, 0x00


	//----- nvinfo : EIATTR_KPARAM_INFO
	.align		4
.L_61:
        /*0098*/ 	.byte	0x04, 0x17
        /*009a*/ 	.short	(.L_63 - .L_62)
.L_62:
        /*009c*/ 	.word	0x00000000
        /*00a0*/ 	.short	0x0000
        /*00a2*/ 	.short	0x0000
        /*00a4*/ 	.byte	0x00, 0xf5, 0x21, 0x00


	//----- nvinfo : EIATTR_SPARSE_MMA_MASK
	.align		4
.L_63:
        /*00a8*/ 	.byte	0x03, 0x50
        /*00aa*/ 	.short	0x0000


	//----- nvinfo : EIATTR_MAXREG_COUNT
	.align		4
        /*00ac*/ 	.byte	0x03, 0x1b
        /*00ae*/ 	.short	0x00ff


	//----- nvinfo : EIATTR_MERCURY_ISA_VERSION
	.align		4
        /*00b0*/ 	.byte	0x03, 0x5f
        /*00b2*/ 	.short	0x0101


	//----- nvinfo : EIATTR_VRC_CTA_INIT_COUNT
	.align		4
        /*00b4*/ 	.byte	0x02, 0x4a
	.zero		1
	.zero		1


	//----- nvinfo : EIATTR_EXIT_INSTR_OFFSETS
	.align		4
        /*00b8*/ 	.byte	0x04, 0x1c
        /*00ba*/ 	.short	(.L_65 - .L_64)


	//   ....[0]....
.L_64:
        /*00bc*/ 	.word	0x000000f0


	//   ....[1]....
        /*00c0*/ 	.word	0x00000eb0


	//----- nvinfo : EIATTR_CRS_STACK_SIZE
	.align		4
.L_65:
        /*00c4*/ 	.byte	0x04, 0x1e
        /*00c6*/ 	.short	(.L_67 - .L_66)
.L_66:
        /*00c8*/ 	.word	0x00000000


	//----- nvinfo : EIATTR_CBANK_PARAM_SIZE
	.align		4
.L_67:
        /*00cc*/ 	.byte	0x03, 0x19
        /*00ce*/ 	.short	0x0034


	//----- nvinfo : EIATTR_PARAM_CBANK
	.align		4
        /*00d0*/ 	.byte	0x04, 0x0a
        /*00d2*/ 	.short	(.L_69 - .L_68)
	.align		4
.L_68:
        /*00d4*/ 	.word	index@(.nv.constant0.conv2d_backward_input)
        /*00d8*/ 	.short	0x0380
        /*00da*/ 	.short	0x0034


	//----- nvinfo : EIATTR_SW_WAR
	.align		4
.L_69:
        /*00dc*/ 	.byte	0x04, 0x36
        /*00de*/ 	.short	(.L_71 - .L_70)
.L_70:
        /*00e0*/ 	.word	0x00000008
.L_71:


//--------------------- .nv.callgraph             --------------------------
	.section	.nv.callgraph,"",@"SHT_CUDA_CALLGRAPH"
	.align	4
	.sectionentsize	8
	.align		4
        /*0000*/ 	.word	0x00000000
	.align		4
        /*0004*/ 	.word	0xffffffff
	.align		4
        /*0008*/ 	.word	0x00000000
	.align		4
        /*000c*/ 	.word	0xfffffffe
	.align		4
        /*0010*/ 	.word	0x00000000
	.align		4
        /*0014*/ 	.word	0xfffffffd
	.align		4
        /*0018*/ 	.word	0x00000000
	.align		4
        /*001c*/ 	.word	0xfffffffc


//--------------------- .text.conv2d_backward_weights --------------------------
	.section	.text.conv2d_backward_weights,"ax",@progbits
	.align	128
        .global         conv2d_backward_weights
        .type           conv2d_backward_weights,@function
        .size           conv2d_backward_weights,(.L_x_19 - conv2d_backward_weights)
        .other          conv2d_backward_weights,@"STO_CUDA_ENTRY STV_DEFAULT"
conv2d_backward_weights:
.text.conv2d_backward_weights:
[----:B------:R-:W-:Y:S08]  /*0000*/  LDC R1, c[0x0][0x37c] ;  /* 0x0000df00ff017b82 */ /* 0x000ff00000000800 */
[----:B------:R-:W0:Y:S01]  /*0010*/  LDC R6, c[0x0][0x3a0] ;  /* 0x0000e800ff067b82 */ /* 0x000e220000000800 */
[----:B------:R-:W1:Y:S01]  /*0020*/  S2R R7, SR_TID.Y ;  /* 0x0000000000077919 */ /* 0x000e620000002200 */
[----:B------:R-:W2:Y:S06]  /*0030*/  LDCU UR7, c[0x0][0x3ac] ;  /* 0x00007580ff0777ac */ /* 0x000eac0008000800 */
[----:B------:R-:W3:Y:S08]  /*0040*/  S2UR UR6, SR_CTAID.Z ;  /* 0x00000000000679c3 */ /* 0x000ef00000002700 */
[----:B------:R-:W4:Y:S01]  /*0050*/  S2UR UR4, SR_CTAID.X ;  /* 0x00000000000479c3 */ /* 0x000f220000002500 */
[----:B0-----:R-:W0:Y:S07]  /*0060*/  I2F.U32.RP R4, R6 ;  /* 0x0000000600047306 */ /* 0x001e2e0000209000 */
[----:B------:R-:W1:Y:S01]  /*0070*/  S2UR UR5, SR_CTAID.Y ;  /* 0x00000000000579c3 */ /* 0x000e620000002600 */
[----:B------:R-:W-:-:S07]  /*0080*/  ISETP.NE.U32.AND P2, PT, R6, RZ, PT ;  /* 0x000000ff0600720c */ /* 0x000fce0003f45070 */
[----:B------:R-:W5:Y:S01]  /*0090*/  LDC R9, c[0x0][0x3b0] ;  /* 0x0000ec00ff097b82 */ /* 0x000f620000000800 */
[----:B0-----:R-:W0:Y:S02]  /*00a0*/  MUFU.RCP R4, R4 ;  /* 0x0000000400047308 */ /* 0x001e240000001000 */
[----:B0-----:R-:W-:-:S06]  /*00b0*/  VIADD R2, R4, 0xffffffe ;  /* 0x0ffffffe04027836 */ /* 0x001fcc0000000000 */
[----:B------:R0:W2:Y:S02]  /*00c0*/  F2I.FTZ.U32.TRUNC.NTZ R3, R2 ;  /* 0x0000000200037305 */ /* 0x0000a4000021f000 */
[----:B0-----:R-:W-:Y:S02]  /*00d0*/  IMAD.MOV.U32 R2, RZ, RZ, RZ ;  /* 0x000000ffff027224 */ /* 0x001fe400078e00ff */
[----:B--2---:R-:W-:-:S04]  /*00e0*/  IMAD.MOV R5, RZ, RZ, -R3 ;  /* 0x000000ffff057224 */ /* 0x004fc800078e0a03 */
[----:B------:R-:W-:-:S04]  /*00f0*/  IMAD R5, R5, R6, RZ ;  /* 0x0000000605057224 */ /* 0x000fc800078e02ff */
[----:B------:R-:W-:Y:S02]  /*0100*/  IMAD.HI.U32 R0, R3, R5, R2 ;  /* 0x0000000503007227 */ /* 0x000fe400078e0002 */
[----:B------:R-:W4:Y:S01]  /*0110*/  S2R R5, SR_TID.X ;  /* 0x0000000000057919 */ /* 0x000f220000002100 */
[----:B------:R-:W4:Y:S03]  /*0120*/  LDC R2, c[0x0][0x360] ;  /* 0x0000d800ff027b82 */ /* 0x000f260000000800 */
[----:B---3--:R-:W-:-:S04]  /*0130*/  IMAD.HI.U32 R0, R0, UR6, RZ ;  /* 0x0000000600007c27 */ /* 0x008fc8000f8e00ff */
[----:B------:R-:W-:Y:S01]  /*0140*/  IMAD.MOV R3, RZ, RZ, -R0 ;  /* 0x000000ffff037224 */ /* 0x000fe200078e0a00 */
[----:B------:R-:W1:Y:S03]  /*0150*/  LDC R4, c[0x0][0x364] ;  /* 0x0000d900ff047b82 */ /* 0x000e660000000800 */
[----:B------:R-:W-:-:S05]  /*0160*/  IMAD R3, R6, R3, UR6 ;  /* 0x0000000606037e24 */ /* 0x000fca000f8e0203 */
[----:B------:R-:W-:-:S13]  /*0170*/  ISETP.GE.U32.AND P0, PT, R3, R6, PT ;  /* 0x000000060300720c */ /* 0x000fda0003f06070 */
[----:B------:R-:W-:Y:S02]  /*0180*/  @P0 IMAD.IADD R3, R3, 0x1, -R6 ;  /* 0x0000000103030824 */ /* 0x000fe400078e0a06 */
[----:B------:R-:W-:Y:S02]  /*0190*/  @P0 VIADD R0, R0, 0x1 ;  /* 0x0000000100000836 */ /* 0x000fe40000000000 */
[----:B----4-:R-:W-:Y:S01]  /*01a0*/  IMAD R2, R2, UR4, R5 ;  /* 0x0000000402027c24 */ /* 0x010fe2000f8e0205 */
[----:B------:R-:W-:Y:S01]  /*01b0*/  ISETP.GE.U32.AND P1, PT, R3, R6, PT ;  /* 0x000000060300720c */ /* 0x000fe20003f26070 */
[----:B-1----:R-:W-:-:S05]  /*01c0*/  IMAD R3, R4, UR5, R7 ;  /* 0x0000000504037c24 */ /* 0x002fca000f8e0207 */
[----:B------:R-:W-:-:S07]  /*01d0*/  VIMNMX R4, PT, PT, R2, R3, !PT ;  /* 0x0000000302047248 */ /* 0x000fce0007fe0100 */
[----:B------:R-:W-:Y:S01]  /*01e0*/  @P1 VIADD R0, R0, 0x1 ;  /* 0x0000000100001836 */ /* 0x000fe20000000000 */
[----:B------:R-:W-:-:S04]  /*01f0*/  @!P2 LOP3.LUT R0, RZ, R6, RZ, 0x33, !PT ;  /* 0x00000006ff00a212 */ /* 0x000fc800078e33ff */
[----:B------:R-:W-:Y:S01]  /*0200*/  ISETP.GE.AND P0, PT, R0, UR7, PT ;  /* 0x0000000700007c0c */ /* 0x000fe2000bf06270 */
[----:B------:R-:W-:-:S03]  /*0210*/  IMAD.MOV R5, RZ, RZ, -R0 ;  /* 0x000000ffff057224 */ /* 0x000fc600078e0a00 */
[----:B-----5:R-:W-:Y:S01]  /*0220*/  ISETP.GE.OR P0, PT, R4, R9, P0 ;  /* 0x000000090400720c */ /* 0x020fe20000706670 */
[----:B------:R-:W-:-:S05]  /*0230*/  IMAD R5, R6, R5, UR6 ;  /* 0x0000000606057e24 */ /* 0x000fca000f8e0205 */
[----:B------:R-:W-:-:S13]  /*0240*/  ISETP.GE.OR P0, PT, R5, R6, P0 ;  /* 0x000000060500720c */ /* 0x000fda0000706670 */
[----:B------:R-:W-:Y:S05]  /*0250*/  @P0 EXIT ;  /* 0x000000000000094d */ /* 0x000fea0003800000 */
[----:B------:R-:W0:Y:S01]  /*0260*/  LDCU UR4, c[0x0][0x3a4] ;  /* 0x00007480ff0477ac */ /* 0x000e220008000800 */
[----:B------:R-:W-:Y:S01]  /*0270*/  IMAD.MOV.U32 R4, RZ, RZ, RZ ;  /* 0x000000ffff047224 */ /* 0x000fe200078e00ff */
[----:B------:R-:W1:Y:S01]  /*0280*/  LDCU.64 UR10, c[0x0][0x358] ;  /* 0x00006b00ff0a77ac */ /* 0x000e620008000a00 */
[----:B0-----:R-:W-:-:S09]  /*0290*/  UISETP.GE.AND UP0, UPT, UR4, 0x1, UPT ;  /* 0x000000010400788c */ /* 0x001fd2000bf06270 */
[----:B-1----:R-:W-:Y:S05]  /*02a0*/  BRA.U !UP0, `(.L_x_0) ;  /* 0x0000000d08787547 */ /* 0x002fea000b800000 */
[----:B------:R-:W0:Y:S02]  /*02b0*/  LDCU UR5, c[0x0][0x3a8] ;  /* 0x00007500ff0577ac */ /* 0x000e240008000800 */
[----:B0-----:R-:W-:-:S09]  /*02c0*/  UISETP.GE.AND UP0, UPT, UR5, 0x1, UPT ;  /* 0x000000010500788c */ /* 0x001fd2000bf06270 */
[----:B------:R-:W-:Y:S05]  /*02d0*/  BRA.U !UP0, `(.L_x_0) ;  /* 0x0000000d086c7547 */ /* 0x000fea000b800000 */
[----:B------:R-:W-:Y:S01]  /*02e0*/  SHF.R.U32.HI R7, RZ, 0x1, R9 ;  /* 0x00000001ff077819 */ /* 0x000fe20000011609 */
[----:B------:R-:W-:Y:S01]  /*02f0*/  IMAD.MOV.U32 R4, RZ, RZ, RZ ;  /* 0x000000ffff047224 */ /* 0x000fe200078e00ff */
[----:B------:R-:W-:Y:S01]  /*0300*/  SHF.R.S32.HI R6, RZ, 0x1f, R2 ;  /* 0x0000001fff067819 */ /* 0x000fe20000011402 */
[----:B------:R-:W-:Y:S02]  /*0310*/  ULOP3.LUT UR7, UR5, 0x7, URZ, 0xc0, !UPT ;  /* 0x0000000705077892 */ /* 0x000fe4000f8ec0ff */
[----:B------:R-:W-:Y:S02]  /*0320*/  ULOP3.LUT UR8, UR5, 0x3, URZ, 0xc0, !UPT ;  /* 0x0000000305087892 */ /* 0x000fe4000f8ec0ff */
[----:B------:R-:W-:Y:S01]  /*0330*/  ULOP3.LUT UR5, UR5, 0x7ffffff8, URZ, 0xc0, !UPT ;  /* 0x7ffffff805057892 */ /* 0x000fe2000f8ec0ff */
[----:B------:R-:W-:-:S11]  /*0340*/  UMOV UR4, URZ ;  /* 0x000000ff00047c82 */ /* 0x000fd60008000000 */
.L_x_7:
[----:B------:R-:W0:Y:S01]  /*0350*/  LDC R11, c[0x0][0x3a4] ;  /* 0x0000e900ff0b7b82 */ /* 0x000e220000000800 */
[----:B------:R-:W1:Y:S01]  /*0360*/  LDCU UR6, c[0x0][0x3a8] ;  /* 0x00007500ff0677ac */ /* 0x000e620008000800 */
[----:B------:R-:W-:Y:S01]  /*0370*/  IADD3 R8, PT, PT, R3, UR4, -R7 ;  /* 0x0000000403087c10 */ /* 0x000fe2000fffe807 */
[----:B------:R-:W-:Y:S01]  /*0380*/  IMAD.MOV.U32 R18, RZ, RZ, RZ ;  /* 0x000000ffff127224 */ /* 0x000fe200078e00ff */
[----:B------:R-:W2:Y:S01]  /*0390*/  LDCU.64 UR12, c[0x0][0x398] ;  /* 0x00007300ff0c77ac */ /* 0x000ea20008000a00 */
[----:B-1----:R-:W-:Y:S01]  /*03a0*/  UISETP.GE.U32.AND UP0, UPT, UR6, 0x8, UPT ;  /* 0x000000080600788c */ /* 0x002fe2000bf06070 */
[----:B--2---:R-:W-:Y:S01]  /*03b0*/  ISETP.GE.AND P0, PT, R8, UR12, PT ;  /* 0x0000000c08007c0c */ /* 0x004fe2000bf06270 */
[----:B0-----:R-:W-:Y:S01]  /*03c0*/  IMAD R9, R0, R11, UR4 ;  /* 0x0000000400097e24 */ /* 0x001fe2000f8e020b */
[----:B------:R-:W-:Y:S02]  /*03d0*/  UIADD3 UR4, UPT, UPT, UR4, 0x1, URZ ;  /* 0x0000000104047890 */ /* 0x000fe4000fffe0ff */
[----:B------:R-:W-:Y:S01]  /*03e0*/  ISETP.GT.AND P0, PT, R8, -0x1, !P0 ;  /* 0xffffffff0800780c */ /* 0x000fe20004704270 */
[----:B------:R-:W-:-:S02]  /*03f0*/  IMAD R8, R5, UR12, R8 ;  /* 0x0000000c05087c24 */ /* 0x000fc4000f8e0208 */
[----:B------:R-:W-:Y:S01]  /*0400*/  IMAD R9, R9, UR6, RZ ;  /* 0x0000000609097c24 */ /* 0x000fe2000f8e02ff */
[----:B------:R-:W-:Y:S01]  /*0410*/  ISETP.NE.AND P6, PT, R11, UR4, PT ;  /* 0x000000040b007c0c */ /* 0x000fe2000bfc5270 */
[----:B------:R-:W-:Y:S01]  /*0420*/  IMAD R8, R8, UR13, RZ ;  /* 0x0000000d08087c24 */ /* 0x000fe2000f8e02ff */
[----:B------:R-:W-:Y:S11]  /*0430*/  BRA.U !UP0, `(.L_x_1) ;  /* 0x00000005085c7547 */ /* 0x000ff6000b800000 */
[----:B------:R-:W0:Y:S01]  /*0440*/  LDC.64 R10, c[0x0][0x380] ;  /* 0x0000e000ff0a7b82 */ /* 0x000e220000000a00 */
[----:B------:R-:W-:Y:S01]  /*0450*/  IADD3 R22, PT, PT, R2, 0x3, -R7 ;  /* 0x0000000302167810 */ /* 0x000fe20007ffe807 */
[----:B------:R-:W-:Y:S01]  /*0460*/  IMAD.MOV.U32 R24, RZ, RZ, RZ ;  /* 0x000000ffff187224 */ /* 0x000fe200078e00ff */
[----:B------:R-:W1:Y:S01]  /*0470*/  LDCU UR6, c[0x0][0x39c] ;  /* 0x00007380ff0677ac */ /* 0x000e620008000800 */
[----:B------:R-:W-:-:S04]  /*0480*/  UIADD3 UR9, UPT, UPT, -UR5, URZ, URZ ;  /* 0x000000ff05097290 */ /* 0x000fc8000fffe1ff */
[----:B------:R-:W2:Y:S08]  /*0490*/  LDC.64 R12, c[0x0][0x388] ;  /* 0x0000e200ff0c7b82 */ /* 0x000eb00000000a00 */
.L_x_2:
[C---:B------:R-:W-:Y:S01]  /*04a0*/  VIADD R14, R22.reuse, 0xfffffffd ;  /* 0xfffffffd160e7836 */ /* 0x040fe20000000000 */
[----:B-1----:R-:W-:Y:S01]  /*04b0*/  UMOV UR13, UR6 ;  /* 0x00000006000d7c82 */ /* 0x002fe20008000000 */
[----:B------:R-:W1:Y:S01]  /*04c0*/  LDC.64 R16, c[0x0][0x388] ;  /* 0x0000e200ff107b82 */ /* 0x000e620000000a00 */
[C---:B------:R-:W-:Y:S01]  /*04d0*/  VIADD R19, R22.reuse, 0xffffffff ;  /* 0xffffffff16137836 */ /* 0x040fe20000000000 */
[----:B------:R-:W-:Y:S01]  /*04e0*/  SHF.R.S32.HI R23, RZ, 0x1f, R24 ;  /* 0x0000001fff177819 */ /* 0x000fe20000011418 */
[----:B------:R-:W-:Y:S01]  /*04f0*/  VIADD R18, R22, 0xfffffffe ;  /* 0xfffffffe16127836 */ /* 0x000fe20000000000 */
[C---:B------:R-:W-:Y:S02]  /*0500*/  ISETP.GE.AND P1, PT, R14.reuse, UR13, PT ;  /* 0x0000000d0e007c0c */ /* 0x040fe4000bf26270 */
[----:B------:R-:W-:Y:S02]  /*0510*/  ISETP.GE.AND P2, PT, R19, UR13, PT ;  /* 0x0000000d13007c0c */ /* 0x000fe4000bf46270 */
[----:B------:R-:W-:-:S02]  /*0520*/  ISETP.GT.AND P1, PT, R14, -0x1, !P1 ;  /* 0xffffffff0e00780c */ /* 0x000fc40004f24270 */
[----:B------:R-:W3:Y:S01]  /*0530*/  LDC.64 R14, c[0x0][0x380] ;  /* 0x0000e000ff0e7b82 */ /* 0x000ee20000000a00 */
[----:B------:R-:W-:Y:S02]  /*0540*/  IADD3 R21, P4, P5, R2, R24, -R7 ;  /* 0x0000001802157210 */ /* 0x000fe40007d9e807 */
[----:B------:R-:W-:Y:S02]  /*0550*/  PLOP3.LUT P1, PT, P0, P1, PT, 0x80, 0x8 ;  /* 0x000000000008781c */ /* 0x000fe40000723070 */
[----:B------:R-:W-:Y:S02]  /*0560*/  ISETP.GT.AND P2, PT, R19, -0x1, !P2 ;  /* 0xffffffff1300780c */ /* 0x000fe40005744270 */
[----:B------:R-:W-:Y:S02]  /*0570*/  IADD3.X R26, PT, PT, R6, -0x1, R23, P4, P5 ;  /* 0xffffffff061a7810 */ /* 0x000fe400027ea417 */
[----:B------:R-:W-:Y:S02]  /*0580*/  ISETP.GE.AND P3, PT, R18, UR13, PT ;  /* 0x0000000d12007c0c */ /* 0x000fe4000bf66270 */
[----:B------:R-:W-:-:S02]  /*0590*/  SHF.R.S32.HI R29, RZ, 0x1f, R8 ;  /* 0x0000001fff1d7819 */ /* 0x000fc40000011408 */
[----:B------:R-:W-:Y:S02]  /*05a0*/  IADD3 R21, P4, PT, R8, R21, RZ ;  /* 0x0000001508157210 */ /* 0x000fe40007f9e0ff */
[----:B------:R-:W-:Y:S01]  /*05b0*/  ISETP.GT.AND P3, PT, R18, -0x1, !P3 ;  /* 0xffffffff1200780c */ /* 0x000fe20005f64270 */
[----:B------:R-:W-:Y:S01]  /*05c0*/  @P1 IMAD.IADD R25, R9, 0x1, R24 ;  /* 0x0000000109191824 */ /* 0x000fe200078e0218 */
[----:B------:R-:W-:Y:S01]  /*05d0*/  @P1 IADD3 R19, PT, PT, R2, R24, -R7 ;  /* 0x0000001802131210 */ /* 0x000fe20007ffe807 */
[----:B------:R-:W-:Y:S01]  /*05e0*/  IMAD.X R26, R29, 0x1, R26, P4 ;  /* 0x000000011d1a7824 */ /* 0x000fe200020e061a */
[----:B------:R-:W-:Y:S02]  /*05f0*/  PLOP3.LUT P3, PT, P0, P3, PT, 0x80, 0x8 ;  /* 0x000000000008781c */ /* 0x000fe40000767070 */
[----:B--2---:R-:W-:Y:S01]  /*0600*/  LEA R20, P5, R21, R12, 0x2 ;  /* 0x0000000c15147211 */ /* 0x004fe200078a10ff */
[----:B------:R-:W-:Y:S01]  /*0610*/  @P1 IMAD.IADD R27, R8, 0x1, R19 ;  /* 0x00000001081b1824 */ /* 0x000fe200078e0213 */
[----:B------:R-:W-:Y:S01]  /*0620*/  IADD3 R19, P4, PT, R9, R24, RZ ;  /* 0x0000001809137210 */ /* 0x000fe20007f9e0ff */
[----:B---3--:R-:W-:Y:S01]  /*0630*/  @P1 IMAD.WIDE.U32 R14, R25, 0x4, R14 ;  /* 0x00000004190e1825 */ /* 0x008fe200078e000e */
[----:B------:R-:W-:-:S02]  /*0640*/  PLOP3.LUT P2, PT, P0, P2, PT, 0x80, 0x8 ;  /* 0x000000000008781c */ /* 0x000fc40000745070 */
[----:B------:R-:W-:Y:S01]  /*0650*/  LEA.HI.X R21, R21, R13, R26, 0x2, P5 ;  /* 0x0000000d15157211 */ /* 0x000fe200028f141a */
[----:B-1----:R-:W-:Y:S02]  /*0660*/  @P1 IMAD.WIDE R16, R27, 0x4, R16 ;  /* 0x000000041b101825 */ /* 0x002fe400078e0210 */
[----:B------:R1:W2:Y:S02]  /*0670*/  @P1 LDG.E R15, desc[UR10][R14.64] ;  /* 0x0000000a0e0f1981 */ /* 0x0002a4000c1e1900 */
[----:B------:R-:W-:Y:S01]  /*0680*/  IMAD.X R28, RZ, RZ, R23, P4 ;  /* 0x000000ffff1c7224 */ /* 0x000fe200020e0617 */
[C---:B0-----:R-:W-:Y:S01]  /*0690*/  LEA R18, P4, R19.reuse, R10, 0x2 ;  /* 0x0000000a13127211 */ /* 0x041fe200078810ff */
[----:B------:R-:W2:Y:S03]  /*06a0*/  @P1 LDG.E R16, desc[UR10][R16.64] ;  /* 0x0000000a10101981 */ /* 0x000ea6000c1e1900 */
[----:B------:R-:W-:Y:S01]  /*06b0*/  LEA.HI.X R19, R19, R11, R28, 0x2, P4 ;  /* 0x0000000b13137211 */ /* 0x000fe200020f141c */
[----:B------:R-:W3:Y:S04]  /*06c0*/  @P3 LDG.E R25, desc[UR10][R20.64+0x4] ;  /* 0x0000040a14193981 */ /* 0x000ee8000c1e1900 */
[----:B------:R-:W3:Y:S04]  /*06d0*/  @P3 LDG.E R23, desc[UR10][R18.64+0x4] ;  /* 0x0000040a12173981 */ /* 0x000ee8000c1e1900 */
[----:B------:R-:W4:Y:S04]  /*06e0*/  @P2 LDG.E R27, desc[UR10][R18.64+0x8] ;  /* 0x0000080a121b2981 */ /* 0x000f28000c1e1900 */
[----:B------:R-:W4:Y:S01]  /*06f0*/  @P2 LDG.E R26, desc[UR10][R20.64+0x8] ;  /* 0x0000080a141a2981 */ /* 0x000f22000c1e1900 */
[----:B------:R-:W-:-:S02]  /*0700*/  VIADD R28, R22, 0x1 ;  /* 0x00000001161c7836 */ /* 0x000fc40000000000 */
[----:B-1----:R-:W-:Y:S02]  /*0710*/  VIADD R14, R22, 0x2 ;  /* 0x00000002160e7836 */ /* 0x002fe40000000000 */
[----:B--2---:R-:W-:Y:S01]  /*0720*/  @P1 FFMA R4, R15, R16, R4 ;  /* 0x000000100f041223 */ /* 0x004fe20000000004 */
[----:B------:R-:W-:-:S03]  /*0730*/  ISETP.GE.AND P1, PT, R28, UR13, PT ;  /* 0x0000000d1c007c0c */ /* 0x000fc6000bf26270 */
[----:B---3--:R-:W-:Y:S01]  /*0740*/  @P3 FFMA R4, R23, R25, R4 ;  /* 0x0000001917043223 */ /* 0x008fe20000000004 */
[C---:B------:R-:W-:Y:S01]  /*0750*/  ISETP.GE.AND P3, PT, R22.reuse, UR13, PT ;  /* 0x0000000d16007c0c */ /* 0x040fe2000bf66270 */
[----:B------:R-:W-:Y:S01]  /*0760*/  VIADD R15, R22, 0x3 ;  /* 0x00000003160f7836 */ /* 0x000fe20000000000 */
[----:B------:R-:W-:Y:S01]  /*0770*/  ISETP.GT.AND P1, PT, R28, -0x1, !P1 ;  /* 0xffffffff1c00780c */ /* 0x000fe20004f24270 */
[----:B----4-:R-:W-:Y:S01]  /*0780*/  @P2 FFMA R4, R27, R26, R4 ;  /* 0x0000001a1b042223 */ /* 0x010fe20000000004 */
[----:B------:R-:W-:Y:S02]  /*0790*/  ISETP.GT.AND P2, PT, R22, -0x1, !P3 ;  /* 0xffffffff1600780c */ /* 0x000fe40005f44270 */
[----:B------:R-:W-:Y:S02]  /*07a0*/  ISETP.GE.AND P3, PT, R14, UR13, PT ;  /* 0x0000000d0e007c0c */ /* 0x000fe4000bf66270 */
[----:B------:R-:W-:Y:S01]  /*07b0*/  PLOP3.LUT P2, PT, P0, P2, PT, 0x80, 0x8 ;  /* 0x000000000008781c */ /* 0x000fe20000745070 */
[----:B------:R-:W-:Y:S01]  /*07c0*/  VIADD R16, R22, 0x4 ;  /* 0x0000000416107836 */ /* 0x000fe20000000000 */
[----:B------:R-:W-:-:S02]  /*07d0*/  ISETP.GE.AND P4, PT, R15, UR13, PT ;  /* 0x0000000d0f007c0c */ /* 0x000fc4000bf86270 */
[----:B------:R-:W-:Y:S02]  /*07e0*/  ISETP.GT.AND P3, PT, R14, -0x1, !P3 ;  /* 0xffffffff0e00780c */ /* 0x000fe40005f64270 */
[----:B------:R-:W-:Y:S02]  /*07f0*/  PLOP3.LUT P1, PT, P0, P1, PT, 0x80, 0x8 ;  /* 0x000000000008781c */ /* 0x000fe40000723070 */
[C---:B------:R-:W-:Y:S02]  /*0800*/  ISETP.GE.AND P5, PT, R16.reuse, UR13, PT ;  /* 0x0000000d10007c0c */ /* 0x040fe4000bfa6270 */
[----:B------:R-:W-:Y:S02]  /*0810*/  ISETP.GT.AND P4, PT, R15, -0x1, !P4 ;  /* 0xffffffff0f00780c */ /* 0x000fe40006784270 */
[----:B------:R-:W-:Y:S01]  /*0820*/  PLOP3.LUT P3, PT, P0, P3, PT, 0x80, 0x8 ;  /* 0x000000000008781c */ /* 0x000fe20000767070 */
[----:B------:R-:W2:Y:S01]  /*0830*/  @P2 LDG.E R15, desc[UR10][R18.64+0xc] ;  /* 0x00000c0a120f2981 */ /* 0x000ea2000c1e1900 */
[----:B------:R-:W-:-:S02]  /*0840*/  ISETP.GT.AND P5, PT, R16, -0x1, !P5 ;  /* 0xffffffff1000780c */ /* 0x000fc40006fa4270 */
[----:B------:R-:W-:Y:S01]  /*0850*/  PLOP3.LUT P4, PT, P0, P4, PT, 0x80, 0x8 ;  /* 0x000000000008781c */ /* 0x000fe20000789070 */
[----:B------:R-:W2:Y:S01]  /*0860*/  @P2 LDG.E R14, desc[UR10][R20.64+0xc] ;  /* 0x00000c0a140e2981 */ /* 0x000ea2000c1e1900 */
[----:B------:R-:W-:-:S03]  /*0870*/  PLOP3.LUT P5, PT, P0, P5, PT, 0x80, 0x8 ;  /* 0x000000000008781c */ /* 0x000fc600007ab070 */
[----:B------:R-:W3:Y:S04]  /*0880*/  @P1 LDG.E R17, desc[UR10][R18.64+0x10] ;  /* 0x0000100a12111981 */ /* 0x000ee8000c1e1900 */
[----:B------:R-:W3:Y:S04]  /*0890*/  @P1 LDG.E R16, desc[UR10][R20.64+0x10] ;  /* 0x0000100a14101981 */ /* 0x000ee8000c1e1900 */
[----:B------:R-:W4:Y:S04]  /*08a0*/  @P3 LDG.E R23, desc[UR10][R18.64+0x14] ;  /* 0x0000140a12173981 */ /* 0x000f28000c1e1900 */
[----:B------:R-:W4:Y:S04]  /*08b0*/  @P3 LDG.E R25, desc[UR10][R20.64+0x14] ;  /* 0x0000140a14193981 */ /* 0x000f28000c1e1900 */
[----:B------:R-:W5:Y:S04]  /*08c0*/  @P4 LDG.E R27, desc[UR10][R18.64+0x18] ;  /* 0x0000180a121b4981 */ /* 0x000f68000c1e1900 */
[----:B------:R-:W5:Y:S04]  /*08d0*/  @P4 LDG.E R26, desc[UR10][R20.64+0x18] ;  /* 0x0000180a141a4981 */ /* 0x000f68000c1e1900 */
[----:B------:R-:W5:Y:S04]  /*08e0*/  @P5 LDG.E R29, desc[UR10][R18.64+0x1c] ;  /* 0x00001c0a121d5981 */ /* 0x000f68000c1e1900 */
[----:B------:R-:W5:Y:S01]  /*08f0*/  @P5 LDG.E R28, desc[UR10][R20.64+0x1c] ;  /* 0x00001c0a141c5981 */ /* 0x000f62000c1e1900 */
[----:B------:R-:W-:-:S04]  /*0900*/  UIADD3 UR9, UPT, UPT, UR9, 0x8, URZ ;  /* 0x0000000809097890 */ /* 0x000fc8000fffe0ff */
[----:B------:R-:W-:Y:S01]  /*0910*/  UISETP.NE.AND UP0, UPT, UR9, URZ, UPT ;  /* 0x000000ff0900728c */ /* 0x000fe2000bf05270 */
[----:B------:R-:W-:Y:S02]  /*0920*/  VIADD R22, R22, 0x8 ;  /* 0x0000000816167836 */ /* 0x000fe40000000000 */
[----:B------:R-:W-:Y:S02]  /*0930*/  VIADD R24, R24, 0x8 ;  /* 0x0000000818187836 */ /* 0x000fe40000000000 */
[----:B--2---:R-:W-:-:S04]  /*0940*/  @P2 FFMA R4, R15, R14, R4 ;  /* 0x0000000e0f042223 */ /* 0x004fc80000000004 */
[----:B---3--:R-:W-:-:S04]  /*0950*/  @P1 FFMA R4, R17, R16, R4 ;  /* 0x0000001011041223 */ /* 0x008fc80000000004 */
[----:B----4-:R-:W-:-:S04]  /*0960*/  @P3 FFMA R4, R23, R25, R4 ;  /* 0x0000001917043223 */ /* 0x010fc80000000004 */
[----:B-----5:R-:W-:-:S04]  /*0970*/  @P4 FFMA R4, R27, R26, R4 ;  /* 0x0000001a1b044223 */ /* 0x020fc80000000004 */
[----:B------:R-:W-:Y:S01]  /*0980*/  @P5 FFMA R4, R29, R28, R4 ;  /* 0x0000001c1d045223 */ /* 0x000fe20000000004 */
[----:B------:R-:W-:Y:S06]  /*0990*/  BRA.U UP0, `(.L_x_2) ;  /* 0xfffffff900c07547 */ /* 0x000fec000b83ffff */
[----:B------:R-:W-:-:S07]  /*09a0*/  IMAD.U32 R18, RZ, RZ, UR5 ;  /* 0x00000005ff127e24 */ /* 0x000fce000f8e00ff */
.L_x_1:
[----:B------:R-:W-:-:S09]  /*09b0*/  UISETP.NE.AND UP0, UPT, UR7, URZ, UPT ;  /* 0x000000ff0700728c */ /* 0x000fd2000bf05270 */
[----:B------:R-:W-:Y:S05]  /*09c0*/  BRA.U !UP0, `(.L_x_3) ;  /* 0x0000000508ac7547 */ /* 0x000fea000b800000 */
[----:B------:R-:W-:Y:S02]  /*09d0*/  UIADD3 UR6, UPT, UPT, UR7, -0x1, URZ ;  /* 0xffffffff07067890 */ /* 0x000fe4000fffe0ff */
[----:B------:R-:W-:Y:S02]  /*09e0*/  UISETP.NE.AND UP1, UPT, UR8, URZ, UPT ;  /* 0x000000ff0800728c */ /* 0x000fe4000bf25270 */
[----:B------:R-:W-:-:S09]  /*09f0*/  UISETP.GE.U32.AND UP0, UPT, UR6, 0x3, UPT ;  /* 0x000000030600788c */ /* 0x000fd2000bf06070 */
[----:B------:R-:W-:Y:S05]  /*0a00*/  BRA.U !UP0, `(.L_x_4) ;  /* 0x0000000108bc7547 */ /* 0x000fea000b800000 */
[----:B------:R-:W0:Y:S01]  /*0a10*/  LDC.64 R16, c[0x0][0x380] ;  /* 0x0000e000ff107b82 */ /* 0x000e220000000a00 */
[CCC-:B------:R-:W-:Y:S02]  /*0a20*/  IADD3 R23, PT, PT, R2.reuse, R18.reuse, -R7.reuse ;  /* 0x0000001202177210 */ /* 0x1c0fe40007ffe807 */
[----:B------:R-:W-:Y:S02]  /*0a30*/  IADD3 R19, P2, P3, R2, R18, -R7 ;  /* 0x0000001202137210 */ /* 0x000fe40007b5e807 */
[C---:B------:R-:W-:Y:S01]  /*0a40*/  ISETP.GE.AND P1, PT, R23.reuse, UR13, PT ;  /* 0x0000000d17007c0c */ /* 0x040fe2000bf26270 */
[C---:B------:R-:W-:Y:S01]  /*0a50*/  VIADD R20, R23.reuse, 0x1 ;  /* 0x0000000117147836 */ /* 0x040fe20000000000 */
[----:B------:R-:W-:Y:S01]  /*0a60*/  IADD3.X R21, PT, PT, R6, -0x1, RZ, P2, P3 ;  /* 0xffffffff06157810 */ /* 0x000fe200017e64ff */
[----:B------:R-:W1:Y:S01]  /*0a70*/  LDC.64 R14, c[0x0][0x380] ;  /* 0x0000e000ff0e7b82 */ /* 0x000e620000000a00 */
[C---:B------:R-:W-:Y:S01]  /*0a80*/  ISETP.GT.AND P1, PT, R23.reuse, -0x1, !P1 ;  /* 0xffffffff1700780c */ /* 0x040fe20004f24270 */
[C---:B------:R-:W-:Y:S01]  /*0a90*/  VIADD R22, R23.reuse, 0x2 ;  /* 0x0000000217167836 */ /* 0x040fe20000000000 */
[----:B------:R-:W-:Y:S01]  /*0aa0*/  ISETP.GE.AND P4, PT, R20, UR13, PT ;  /* 0x0000000d14007c0c */ /* 0x000fe2000bf86270 */
[----:B------:R-:W-:Y:S01]  /*0ab0*/  VIADD R24, R23, 0x3 ;  /* 0x0000000317187836 */ /* 0x000fe20000000000 */
[----:B------:R-:W-:-:S02]  /*0ac0*/  PLOP3.LUT P1, PT, P0, P1, PT, 0x80, 0x8 ;  /* 0x000000000008781c */ /* 0x000fc40000723070 */
[----:B------:R-:W-:Y:S01]  /*0ad0*/  ISETP.GT.AND P4, PT, R20, -0x1, !P4 ;  /* 0xffffffff1400780c */ /* 0x000fe20006784270 */
[----:B------:R-:W2:Y:S01]  /*0ae0*/  LDC.64 R10, c[0x0][0x388] ;  /* 0x0000e200ff0a7b82 */ /* 0x000ea20000000a00 */
[C---:B------:R-:W-:Y:S02]  /*0af0*/  ISETP.GE.AND P2, PT, R22.reuse, UR13, PT ;  /* 0x0000000d16007c0c */ /* 0x040fe4000bf46270 */
[C---:B------:R-:W-:Y:S02]  /*0b00*/  IADD3 R20, P5, PT, R9.reuse, R18, RZ ;  /* 0x0000001209147210 */ /* 0x040fe40007fbe0ff */
[----:B------:R-:W-:Y:S02]  /*0b10*/  ISETP.GT.AND P2, PT, R22, -0x1, !P2 ;  /* 0xffffffff1600780c */ /* 0x000fe40005744270 */
[----:B------:R-:W-:Y:S01]  /*0b20*/  ISETP.GE.AND P3, PT, R24, UR13, PT ;  /* 0x0000000d18007c0c */ /* 0x000fe2000bf66270 */
[----:B------:R-:W3:Y:S01]  /*0b30*/  LDC.64 R12, c[0x0][0x388] ;  /* 0x0000e200ff0c7b82 */ /* 0x000ee20000000a00 */
[----:B------:R-:W-:Y:S01]  /*0b40*/  IMAD.X R22, RZ, RZ, RZ, P5 ;  /* 0x000000ffff167224 */ /* 0x000fe200028e06ff */
[----:B0-----:R-:W-:Y:S01]  /*0b50*/  LEA R16, P5, R20, R16, 0x2 ;  /* 0x0000001014107211 */ /* 0x001fe200078a10ff */
[----:B------:R-:W-:Y:S01]  /*0b60*/  @P1 IMAD.IADD R25, R9, 0x1, R18 ;  /* 0x0000000109191824 */ /* 0x000fe200078e0212 */
[----:B------:R-:W-:Y:S01]  /*0b70*/  PLOP3.LUT P4, PT, P0, P4, PT, 0x80, 0x8 ;  /* 0x000000000008781c */ /* 0x000fe20000789070 */
[----:B------:R-:W-:Y:S01]  /*0b80*/  @P1 IMAD.IADD R23, R8, 0x1, R23 ;  /* 0x0000000108171824 */ /* 0x000fe200078e0217 */
[----:B------:R-:W-:-:S02]  /*0b90*/  LEA.HI.X R17, R20, R17, R22, 0x2, P5 ;  /* 0x0000001114117211 */ /* 0x000fc400028f1416 */
[----:B------:R-:W-:Y:S01]  /*0ba0*/  IADD3 R19, P5, PT, R8, R19, RZ ;  /* 0x0000001308137210 */ /* 0x000fe20007fbe0ff */
[----:B-1----:R-:W-:Y:S01]  /*0bb0*/  @P1 IMAD.WIDE.U32 R14, R25, 0x4, R14 ;  /* 0x00000004190e1825 */ /* 0x002fe200078e000e */
[----:B------:R-:W-:Y:S02]  /*0bc0*/  ISETP.GT.AND P3, PT, R24, -0x1, !P3 ;  /* 0xffffffff1800780c */ /* 0x000fe40005f64270 */
[----:B------:R-:W-:Y:S02]  /*0bd0*/  LEA.HI.X.SX32 R20, R8, R21, 0x1, P5 ;  /* 0x0000001508147211 */ /* 0x000fe400028f0eff */
[----:B------:R-:W-:Y:S01]  /*0be0*/  PLOP3.LUT P2, PT, P0, P2, PT, 0x80, 0x8 ;  /* 0x000000000008781c */ /* 0x000fe20000745070 */
[----:B------:R-:W4:Y:S01]  /*0bf0*/  @P1 LDG.E R15, desc[UR10][R14.64] ;  /* 0x0000000a0e0f1981 */ /* 0x000f22000c1e1900 */
[----:B--2---:R-:W-:Y:S01]  /*0c00*/  @P1 IMAD.WIDE R10, R23, 0x4, R10 ;  /* 0x00000004170a1825 */ /* 0x004fe200078e020a */
[----:B------:R-:W-:-:S05]  /*0c10*/  PLOP3.LUT P3, PT, P0, P3, PT, 0x80, 0x8 ;  /* 0x000000000008781c */ /* 0x000fca0000767070 */
[----:B------:R-:W4:Y:S01]  /*0c20*/  @P1 LDG.E R10, desc[UR10][R10.64] ;  /* 0x0000000a0a0a1981 */ /* 0x000f22000c1e1900 */
[----:B---3--:R-:W-:-:S04]  /*0c30*/  LEA R12, P5, R19, R12, 0x2 ;  /* 0x0000000c130c7211 */ /* 0x008fc800078a10ff */
[----:B------:R-:W2:Y:S01]  /*0c40*/  @P2 LDG.E R21, desc[UR10][R16.64+0x8] ;  /* 0x0000080a10152981 */ /* 0x000ea2000c1e1900 */
[----:B------:R-:W-:-:S03]  /*0c50*/  LEA.HI.X R13, R19, R13, R20, 0x2, P5 ;  /* 0x0000000d130d7211 */ /* 0x000fc600028f1414 */
[----:B------:R-:W3:Y:S04]  /*0c60*/  @P4 LDG.E R19, desc[UR10][R16.64+0x4] ;  /* 0x0000040a10134981 */ /* 0x000ee8000c1e1900 */
[----:B------:R-:W3:Y:S04]  /*0c70*/  @P4 LDG.E R20, desc[UR10][R12.64+0x4] ;  /* 0x0000040a0c144981 */ /* 0x000ee8000c1e1900 */
[----:B------:R-:W2:Y:S04]  /*0c80*/  @P2 LDG.E R22, desc[UR10][R12.64+0x8] ;  /* 0x0000080a0c162981 */ /* 0x000ea8000c1e1900 */
[----:B------:R-:W5:Y:S04]  /*0c90*/  @P3 LDG.E R23, desc[UR10][R16.64+0xc] ;  /* 0x00000c0a10173981 */ /* 0x000f68000c1e1900 */
[----:B------:R-:W5:Y:S01]  /*0ca0*/  @P3 LDG.E R24, desc[UR10][R12.64+0xc] ;  /* 0x00000c0a0c183981 */ /* 0x000f62000c1e1900 */
[----:B------:R-:W-:-:S02]  /*0cb0*/  VIADD R18, R18, 0x4 ;  /* 0x0000000412127836 */ /* 0x000fc40000000000 */
[----:B----4-:R-:W-:-:S04]  /*0cc0*/  @P1 FFMA R4, R15, R10, R4 ;  /* 0x0000000a0f041223 */ /* 0x010fc80000000004 */
[----:B---3--:R-:W-:-:S04]  /*0cd0*/  @P4 FFMA R4, R19, R20, R4 ;  /* 0x0000001413044223 */ /* 0x008fc80000000004 */
[----:B--2---:R-:W-:-:S04]  /*0ce0*/  @P2 FFMA R4, R21, R22, R4 ;  /* 0x0000001615042223 */ /* 0x004fc80000000004 */
[----:B-----5:R-:W-:-:S07]  /*0cf0*/  @P3 FFMA R4, R23, R24, R4 ;  /* 0x0000001817043223 */ /* 0x020fce0000000004 */
.L_x_4:
[----:B------:R-:W-:Y:S05]  /*0d00*/  BRA.U !UP1, `(.L_x_3) ;  /* 0x0000000109dc7547 */ /* 0x000fea000b800000 */
[----:B------:R-:W0:Y:S01]  /*0d10*/  LDCU UR6, c[0x0][0x3a8] ;  /* 0x00007500ff0677ac */ /* 0x000e220008000800 */
[----:B------:R-:W-:Y:S02]  /*0d20*/  UISETP.NE.AND UP0, UPT, UR8, 0x1, UPT ;  /* 0x000000010800788c */ /* 0x000fe4000bf05270 */
[----:B0-----:R-:W-:-:S07]  /*0d30*/  ULOP3.LUT UP1, URZ, UR6, 0x1, URZ, 0xc0, !UPT ;  /* 0x0000000106ff7892 */ /* 0x001fce000f82c0ff */
[----:B------:R-:W-:Y:S05]  /*0d40*/  BRA.U !UP0, `(.L_x_5) ;  /* 0x0000000108887547 */ /* 0x000fea000b800000 */
[----:B------:R-:W-:Y:S01]  /*0d50*/  IADD3 R23, PT, PT, R2, R18, -R7 ;  /* 0x0000001202177210 */ /* 0x000fe20007ffe807 */
[----:B------:R-:W0:Y:S03]  /*0d60*/  LDC.64 R10, c[0x0][0x380] ;  /* 0x0000e000ff0a7b82 */ /* 0x000e260000000a00 */
[C---:B------:R-:W-:Y:S01]  /*0d70*/  ISETP.GE.AND P1, PT, R23.reuse, UR13, PT ;  /* 0x0000000d17007c0c */ /* 0x040fe2000bf26270 */
[----:B------:R-:W-:-:S03]  /*0d80*/  VIADD R12, R23, 0x1 ;  /* 0x00000001170c7836 */ /* 0x000fc60000000000 */
[----:B------:R-:W-:Y:S01]  /*0d90*/  ISETP.GT.AND P1, PT, R23, -0x1, !P1 ;  /* 0xffffffff1700780c */ /* 0x000fe20004f24270 */
[----:B------:R-:W1:Y:S01]  /*0da0*/  LDC.64 R16, c[0x0][0x380] ;  /* 0x0000e000ff107b82 */ /* 0x000e620000000a00 */
[C---:B------:R-:W-:Y:S02]  /*0db0*/  ISETP.GE.AND P2, PT, R12.reuse, UR13, PT ;  /* 0x0000000d0c007c0c */ /* 0x040fe4000bf46270 */
[----:B------:R-:W-:Y:S02]  /*0dc0*/  PLOP3.LUT P1, PT, P0, P1, PT, 0x80, 0x8 ;  /* 0x000000000008781c */ /* 0x000fe40000723070 */
[----:B------:R-:W-:-:S03]  /*0dd0*/  ISETP.GT.AND P2, PT, R12, -0x1, !P2 ;  /* 0xffffffff0c00780c */ /* 0x000fc60005744270 */
[----:B------:R-:W2:Y:S01]  /*0de0*/  LDC.64 R12, c[0x0][0x388] ;  /* 0x0000e200ff0c7b82 */ /* 0x000ea20000000a00 */
[----:B------:R-:W-:-:S07]  /*0df0*/  PLOP3.LUT P2, PT, P0, P2, PT, 0x80, 0x8 ;  /* 0x000000000008781c */ /* 0x000fce0000745070 */
[----:B------:R-:W3:Y:S01]  /*0e00*/  LDC.64 R14, c[0x0][0x388] ;  /* 0x0000e200ff0e7b82 */ /* 0x000ee20000000a00 */
[----:B------:R-:W-:Y:S02]  /*0e10*/  @P1 IMAD.IADD R19, R9, 0x1, R18 ;  /* 0x0000000109131824 */ /* 0x000fe400078e0212 */
[----:B------:R-:W-:Y:S02]  /*0e20*/  @P1 IMAD.IADD R23, R8, 0x1, R23 ;  /* 0x0000000108171824 */ /* 0x000fe400078e0217 */
[----:B0-----:R-:W-:Y:S01]  /*0e30*/  @P1 IMAD.WIDE.U32 R10, R19, 0x4, R10 ;  /* 0x00000004130a1825 */ /* 0x001fe200078e000a */
[----:B------:R-:W-:Y:S02]  /*0e40*/  @P2 SHF.R.S32.HI R21, RZ, 0x1f, R18 ;  /* 0x0000001fff152819 */ /* 0x000fe40000011412 */
[-C--:B------:R-:W-:Y:S02]  /*0e50*/  @P2 IADD3 R27, P4, P5, R2, R18.reuse, -R7 ;  /* 0x00000012021b2210 */ /* 0x080fe40007d9e807 */
[----:B------:R-:W-:Y:S01]  /*0e60*/  @P2 IADD3 R20, P3, PT, R9, R18, RZ ;  /* 0x0000001209142210 */ /* 0x000fe20007f7e0ff */
[----:B------:R-:W4:Y:S01]  /*0e70*/  @P1 LDG.E R11, desc[UR10][R10.64] ;  /* 0x0000000a0a0b1981 */ /* 0x000f22000c1e1900 */
[----:B------:R-:W-:-:S02]  /*0e80*/  @P2 IADD3.X R25, PT, PT, R6, -0x1, R21, P4, P5 ;  /* 0xffffffff06192810 */ /* 0x000fc400027ea415 */
[----:B------:R-:W-:Y:S01]  /*0e90*/  @P2 IADD3 R19, P4, PT, R8, R27, RZ ;  /* 0x0000001b08132210 */ /* 0x000fe20007f9e0ff */
[----:B------:R-:W-:Y:S01]  /*0ea0*/  @P2 IMAD.X R21, RZ, RZ, R21, P3 ;  /* 0x000000ffff152224 */ /* 0x000fe200018e0615 */
[----:B-1----:R-:W-:Y:S01]  /*0eb0*/  @P2 LEA R16, P3, R20, R16, 0x2 ;  /* 0x0000001014102211 */ /* 0x002fe200078610ff */
[----:B--2---:R-:W-:Y:S01]  /*0ec0*/  @P1 IMAD.WIDE R12, R23, 0x4, R12 ;  /* 0x00000004170c1825 */ /* 0x004fe200078e020c */
[----:B------:R-:W-:Y:S02]  /*0ed0*/  @P2 LEA.HI.X.SX32 R22, R8, R25, 0x1, P4 ;  /* 0x0000001908162211 */ /* 0x000fe400020f0eff */
[----:B------:R-:W-:-:S03]  /*0ee0*/  @P2 LEA.HI.X R17, R20, R17, R21, 0x2, P3 ;  /* 0x0000001114112211 */ /* 0x000fc600018f1415 */
[----:B------:R-:W4:Y:S01]  /*0ef0*/  @P1 LDG.E R13, desc[UR10][R12.64] ;  /* 0x0000000a0c0d1981 */ /* 0x000f22000c1e1900 */
[----:B---3--:R-:W-:-:S03]  /*0f00*/  @P2 LEA R14, P4, R19, R14, 0x2 ;  /* 0x0000000e130e2211 */ /* 0x008fc600078810ff */
[----:B------:R-:W2:Y:S01]  /*0f10*/  @P2 LDG.E R17, desc[UR10][R16.64+0x4] ;  /* 0x0000040a10112981 */ /* 0x000ea2000c1e1900 */
[----:B------:R-:W-:-:S05]  /*0f20*/  @P2 LEA.HI.X R15, R19, R15, R22, 0x2, P4 ;  /* 0x0000000f130f2211 */ /* 0x000fca00020f1416 */
[----:B------:R-:W2:Y:S01]  /*0f30*/  @P2 LDG.E R14, desc[UR10][R14.64+0x4] ;  /* 0x0000040a0e0e2981 */ /* 0x000ea2000c1e1900 */
[----:B------:R-:W-:Y:S02]  /*0f40*/  VIADD R18, R18, 0x2 ;  /* 0x0000000212127836 */ /* 0x000fe40000000000 */
[----:B----4-:R-:W-:-:S04]  /*0f50*/  @P1 FFMA R4, R11, R13, R4 ;  /* 0x0000000d0b041223 */ /* 0x010fc80000000004 */
[----:B--2---:R-:W-:-:S07]  /*0f60*/  @P2 FFMA R4, R17, R14, R4 ;  /* 0x0000000e11042223 */ /* 0x004fce0000000004 */
.L_x_5:
[----:B------:R-:W-:Y:S05]  /*0f70*/  BRA.U !UP1, `(.L_x_3) ;  /* 0x0000000109407547 */ /* 0x000fea000b800000 */
[----:B------:R-:W-:Y:S01]  /*0f80*/  IADD3 R15, PT, PT, R2, R18, -R7 ;  /* 0x00000012020f7210 */ /* 0x000fe20007ffe807 */
[----:B------:R-:W-:Y:S03]  /*0f90*/  BSSY.RECONVERGENT B0, `(.L_x_3) ;  /* 0x000000e000007945 */ /* 0x000fe60003800200 */
[----:B------:R-:W-:-:S04]  /*0fa0*/  ISETP.GE.AND P1, PT, R15, UR13, PT ;  /* 0x0000000d0f007c0c */ /* 0x000fc8000bf26270 */
[----:B------:R-:W-:-:S04]  /*0fb0*/  ISETP.GT.AND P1, PT, R15, -0x1, !P1 ;  /* 0xffffffff0f00780c */ /* 0x000fc80004f24270 */
[----:B------:R-:W-:-:S13]  /*0fc0*/  PLOP3.LUT P1, PT, P0, P1, PT, 0x80, 0x8 ;  /* 0x000000000008781c */ /* 0x000fda0000723070 */
[----:B------:R-:W-:Y:S05]  /*0fd0*/  @!P1 BRA `(.L_x_6) ;  /* 0x0000000000249947 */ /* 0x000fea0003800000 */
[----:B------:R-:W0:Y:S01]  /*0fe0*/  LDC.64 R12, c[0x0][0x380] ;  /* 0x0000e000ff0c7b82 */ /* 0x000e220000000a00 */
[----:B------:R-:W-:Y:S02]  /*0ff0*/  IMAD.IADD R9, R9, 0x1, R18 ;  /* 0x0000000109097824 */ /* 0x000fe400078e0212 */
[----:B------:R-:W-:-:S05]  /*1000*/  IMAD.IADD R15, R8, 0x1, R15 ;  /* 0x00000001080f7824 */ /* 0x000fca00078e020f */
[----:B------:R-:W1:Y:S01]  /*1010*/  LDC.64 R10, c[0x0][0x388] ;  /* 0x0000e200ff0a7b82 */ /* 0x000e620000000a00 */
[----:B0-----:R-:W-:-:S06]  /*1020*/  IMAD.WIDE.U32 R12, R9, 0x4, R12 ;  /* 0x00000004090c7825 */ /* 0x001fcc00078e000c */
[----:B------:R-:W2:Y:S01]  /*1030*/  LDG.E R13, desc[UR10][R12.64] ;  /* 0x0000000a0c0d7981 */ /* 0x000ea2000c1e1900 */
[----:B-1----:R-:W-:-:S06]  /*1040*/  IMAD.WIDE R10, R15, 0x4, R10 ;  /* 0x000000040f0a7825 */ /* 0x002fcc00078e020a */
[----:B------:R-:W2:Y:S02]  /*1050*/  LDG.E R10, desc[UR10][R10.64] ;  /* 0x0000000a0a0a7981 */ /* 0x000ea4000c1e1900 */
[----:B--2---:R-:W-:-:S07]  /*1060*/  FFMA R4, R13, R10, R4 ;  /* 0x0000000a0d047223 */ /* 0x004fce0000000004 */
.L_x_6:
[----:B------:R-:W-:Y:S05]  /*1070*/  BSYNC.RECONVERGENT B0 ;  /* 0x0000000000007941 */ /* 0x000fea0003800200 */
.L_x_3:
[----:B------:R-:W-:Y:S05]  /*1080*/  @P6 BRA `(.L_x_7) ;  /* 0xfffffff000b06947 */ /* 0x000fea000383ffff */
.L_x_0:
[----:B------:R-:W0:Y:S01]  /*1090*/  LDC R8, c[0x0][0x3a0] ;  /* 0x0000e800ff087b82 */ /* 0x000e220000000800 */
[----:B------:R-:W1:Y:S07]  /*10a0*/  LDCU UR6, c[0x0][0x3b0] ;  /* 0x00007600ff0677ac */ /* 0x000e6e0008000800 */
[----:B------:R-:W2:Y:S01]  /*10b0*/  LDC.64 R6, c[0x0][0x390] ;  /* 0x0000e400ff067b82 */ /* 0x000ea20000000a00 */
[----:B0-----:R-:W-:-:S04]  /*10c0*/  IMAD R0, R0, R8, R5 ;  /* 0x0000000800007224 */ /* 0x001fc800078e0205 */
[----:B-1----:R-:W-:-:S04]  /*10d0*/  IMAD R3, R0, UR6, R3 ;  /* 0x0000000600037c24 */ /* 0x002fc8000f8e0203 */
[----:B------:R-:W-:-:S04]  /*10e0*/  IMAD R3, R3, UR6, R2 ;  /* 0x0000000603037c24 */ /* 0x000fc8000f8e0202 */
[----:B--2---:R-:W-:-:S05]  /*10f0*/  IMAD.WIDE R2, R3, 0x4, R6 ;  /* 0x0000000403027825 */ /* 0x004fca00078e0206 */
[----:B------:R-:W-:Y:S01]  /*1100*/  REDG.E.ADD.F32.FTZ.RN.STRONG.GPU desc[UR10][R2.64], R4 ;  /* 0x00000004020079a6 */ /* 0x000fe2000c12f30a */
[----:B------:R-:W-:Y:S05]  /*1110*/  EXIT ;  /* 0x000000000000794d */ /* 0x000fea0003800000 */
.L_x_8:
[----:B------:R-:W-:-:S00]  /*1120*/  BRA `(.L_x_8) ;  /* 0xfffffffc00fc7947 */ /* 0x000fc0000383ffff */
[----:B------:R-:W-:-:S00]  /*1130*/  NOP ;  /* 0x0000000000007918 */ /* 0x000fc00000000000 */
        /* <DEDUP_REMOVED lines=12> */
.L_x_19:


//--------------------- .text.conv2d_backward_input --------------------------
	.section	.text.conv2d_backward_input,"ax",@progbits
	.align	128
        .global         conv2d_backward_input
        .type           conv2d_backward_input,@function
        .size           conv2d_backward_input,(.L_x_20 - conv2d_backward_input)
        .other          conv2d_backward_input,@"STO_CUDA_ENTRY STV_DEFAULT"
conv2d_backward_input:
.text.conv2d_backward_input:
[----:B------:R-:W-:Y:S01]  /*0000*/  LDC R1, c[0x0][0x37c] ;  /* 0x0000df00ff017b82 */ /* 0x000fe20000000800 */
[----:B------:R-:W0:Y:S07]  /*0010*/  S2R R2, SR_TID.Y ;  /* 0x0000000000027919 */ /* 0x000e2e0000002200 */
[----:B------:R-:W1:Y:S01]  /*0020*/  LDC R0, c[0x0][0x360] ;  /* 0x0000d800ff007b82 */ /* 0x000e620000000800 */
[----:B------:R-:W2:Y:S01]  /*0030*/  LDCU.64 UR6, c[0x0][0x398] ;  /* 0x00007300ff0677ac */ /* 0x000ea20008000a00 */
[----:B------:R-:W1:Y:S06]  /*0040*/  S2R R3, SR_TID.X ;  /* 0x0000000000037919 */ /* 0x000e6c0000002100 */
[----:B------:R-:W0:Y:S08]  /*0050*/  S2UR UR5, SR_CTAID.Y ;  /* 0x00000000000579c3 */ /* 0x000e300000002600 */
[----:B------:R-:W0:Y:S08]  /*0060*/  LDC R13, c[0x0][0x364] ;  /* 0x0000d900ff0d7b82 */ /* 0x000e300000000800 */
[----:B------:R-:W1:Y:S08]  /*0070*/  S2UR UR4, SR_CTAID.X ;  /* 0x00000000000479c3 */ /* 0x000e700000002500 */
[----:B------:R-:W3:Y:S08]  /*0080*/  S2UR UR11, SR_CTAID.Z ;  /* 0x00000000000b79c3 */ /* 0x000ef00000002700 */
[----:B------:R-:W3:Y:S01]  /*0090*/  LDC R4, c[0x0][0x3a0] ;  /* 0x0000e800ff047b82 */ /* 0x000ee20000000800 */
[----:B0-----:R-:W-:-:S05]  /*00a0*/  IMAD R13, R13, UR5, R2 ;  /* 0x000000050d0d7c24 */ /* 0x001fca000f8e0202 */
[----:B--2---:R-:W-:Y:S01]  /*00b0*/  ISETP.GE.AND P0, PT, R13, UR6, PT ;  /* 0x000000060d007c0c */ /* 0x004fe2000bf06270 */
[----:B-1----:R-:W-:-:S05]  /*00c0*/  IMAD R0, R0, UR4, R3 ;  /* 0x0000000400007c24 */ /* 0x002fca000f8e0203 */
[----:B------:R-:W-:-:S04]  /*00d0*/  ISETP.GE.OR P0, PT, R0, UR7, P0 ;  /* 0x0000000700007c0c */ /* 0x000fc80008706670 */
[----:B---3--:R-:W-:-:S13]  /*00e0*/  ISETP.LE.OR P0, PT, R4, UR11, P0 ;  /* 0x0000000b04007c0c */ /* 0x008fda0008703670 */
        /* <DEDUP_REMOVED lines=9> */
[----:B------:R-:W-:Y:S01]  /*0180*/  ULEA.HI UR4, UR5, UR5, URZ, 0x1 ;  /* 0x0000000505047291 */ /* 0x000fe2000f8f08ff */
[----:B------:R-:W-:Y:S01]  /*0190*/  IMAD.MOV.U32 R12, RZ, RZ, RZ ;  /* 0x000000ffff0c7224 */ /* 0x000fe200078e00ff */
[----:B------:R-:W-:Y:S02]  /*01a0*/  ULOP3.LUT UR8, UR5, 0x7, URZ, 0xc0, !UPT ;  /* 0x0000000705087892 */ /* 0x000fe4000f8ec0ff */
[----:B------:R-:W-:Y:S02]  /*01b0*/  USHF.R.S32.HI UR4, URZ, 0x1, UR4 ;  /* 0x00000001ff047899 */ /* 0x000fe40008011404 */
[----:B------:R-:W-:-:S04]  /*01c0*/  ULOP3.LUT UR5, UR5, 0x7ffffff8, URZ, 0xc0, !UPT ;  /* 0x7ffffff805057892 */ /* 0x000fc8000f8ec0ff */
[----:B------:R-:W-:Y:S02]  /*01d0*/  VIADD R14, R0, UR4 ;  /* 0x00000004000e7c36 */ /* 0x000fe40008000000 */
[----:B------:R-:W-:Y:S01]  /*01e0*/  VIADD R15, R13, UR4 ;  /* 0x000000040d0f7c36 */ /* 0x000fe20008000000 */
[----:B------:R-:W-:-:S06]  /*01f0*/  UMOV UR4, URZ ;  /* 0x000000ff00047c82 */ /* 0x000fcc0008000000 */
.L_x_17:
[----:B------:R-:W0:Y:S01]  /*0200*/  LDCU UR7, c[0x0][0x3a0] ;  /* 0x00007400ff0777ac */ /* 0x000e220008000800 */
[----:B------:R-:W-:Y:S01]  /*0210*/  IMAD.MOV.U32 R16, RZ, RZ, RZ ;  /* 0x000000ffff107224 */ /* 0x000fe200078e00ff */
[----:B0-----:R-:W-:-:S12]  /*0220*/  UIMAD UR7, UR4, UR7, UR11 ;  /* 0x00000007040772a4 */ /* 0x001fd8000f8e020b */
.L_x_16:
[----:B------:R-:W0:Y:S01]  /*0230*/  LDC R3, c[0x0][0x3b0] ;  /* 0x0000ec00ff037b82 */ /* 0x000e220000000800 */
[----:B------:R-:W-:Y:S02]  /*0240*/  IMAD.IADD R17, R15, 0x1, -R16 ;  /* 0x000000010f117824 */ /* 0x000fe400078e0a10 */
[----:B------:R-:W-:-:S05]  /*0250*/  IMAD.MOV.U32 R5, RZ, RZ, RZ ;  /* 0x000000ffff057224 */ /* 0x000fca00078e00ff */
[----:B------:R-:W1:Y:S01]  /*0260*/  LDC R2, c[0x0][0x3a4] ;  /* 0x0000e900ff027b82 */ /* 0x000e620000000800 */
[C---:B0-----:R-:W-:Y:S01]  /*0270*/  ISETP.GE.U32.AND P1, PT, R3.reuse, 0x8, PT ;  /* 0x000000080300780c */ /* 0x041fe20003f26070 */
[----:B------:R-:W-:Y:S02]  /*0280*/  IMAD R18, R3, UR7, R16 ;  /* 0x0000000703127c24 */ /* 0x000fe4000f8e0210 */
[----:B------:R-:W-:Y:S02]  /*0290*/  VIADD R16, R16, 0x1 ;  /* 0x0000000110107836 */ /* 0x000fe40000000000 */
[-C--:B------:R-:W-:Y:S01]  /*02a0*/  IMAD R18, R18, R3.reuse, RZ ;  /* 0x0000000312127224 */ /* 0x080fe200078e02ff */
[C---:B-1----:R-:W-:Y:S02]  /*02b0*/  ISETP.GE.AND P0, PT, R17.reuse, R2, PT ;  /* 0x000000021100720c */ /* 0x042fe40003f06270 */
[----:B------:R-:W-:Y:S02]  /*02c0*/  ISETP.NE.AND P6, PT, R16, R3, PT ;  /* 0x000000031000720c */ /* 0x000fe40003fc5270 */
[----:B------:R-:W-:Y:S01]  /*02d0*/  ISETP.GT.AND P0, PT, R17, -0x1, !P0 ;  /* 0xffffffff1100780c */ /* 0x000fe20004704270 */
[----:B------:R-:W-:-:S02]  /*02e0*/  IMAD R17, R2, UR4, R17 ;  /* 0x0000000402117c24 */ /* 0x000fc4000f8e0211 */
[----:B------:R-:W-:Y:S10]  /*02f0*/  @!P1 BRA `(.L_x_10) ;  /* 0x00000004002c9947 */ /* 0x000ff40003800000 */
[----:B------:R-:W0:Y:S01]  /*0300*/  LDC.64 R4, c[0x0][0x380] ;  /* 0x0000e000ff047b82 */ /* 0x000e220000000a00 */
[----:B------:R-:W-:Y:S01]  /*0310*/  SHF.R.S32.HI R19, RZ, 0x1f, R18 ;  /* 0x0000001fff137819 */ /* 0x000fe20000011412 */
[----:B------:R-:W-:Y:S01]  /*0320*/  IMAD.MOV.U32 R21, RZ, RZ, RZ ;  /* 0x000000ffff157224 */ /* 0x000fe200078e00ff */
[----:B------:R-:W1:Y:S05]  /*0330*/  LDCU UR6, c[0x0][0x3a8] ;  /* 0x00007500ff0677ac */ /* 0x000e6a0008000800 */
[----:B------:R-:W2:Y:S02]  /*0340*/  LDC.64 R2, c[0x0][0x388] ;  /* 0x0000e200ff027b82 */ /* 0x000ea40000000a00 */
.L_x_11:
[----:B------:R-:W-:Y:S01]  /*0350*/  IMAD.IADD R6, R14, 0x1, -R21 ;  /* 0x000000010e067824 */ /* 0x000fe200078e0a15 */
[-C--:B------:R-:W-:Y:S02]  /*0360*/  LOP3.LUT R7, RZ, R21.reuse, RZ, 0x33, !PT ;  /* 0x00000015ff077212 */ /* 0x080fe400078e33ff */
[----:B------:R-:W-:Y:S01]  /*0370*/  IADD3 R20, P1, PT, R18, R21, RZ ;  /* 0x0000001512147210 */ /* 0x000fe20007f3e0ff */
[----:B-1----:R-:W-:Y:S01]  /*0380*/  IMAD R11, R17, UR6, R6 ;  /* 0x00000006110b7c24 */ /* 0x002fe2000f8e0206 */
[----:B------:R-:W-:Y:S01]  /*0390*/  ISETP.GE.AND P2, PT, R6, UR6, PT ;  /* 0x0000000606007c0c */ /* 0x000fe2000bf46270 */
[C---:B------:R-:W-:Y:S01]  /*03a0*/  IMAD.IADD R7, R14.reuse, 0x1, R7 ;  /* 0x000000010e077824 */ /* 0x040fe200078e0207 */
[----:B------:R-:W-:Y:S01]  /*03b0*/  IADD3 R23, PT, PT, R14, -0x2, -R21 ;  /* 0xfffffffe0e177810 */ /* 0x000fe20007ffe815 */
[----:B0-----:R-:W-:Y:S01]  /*03c0*/  IMAD.WIDE R10, R11, 0x4, R4 ;  /* 0x000000040b0a7825 */ /* 0x001fe200078e0204 */
[----:B------:R-:W-:Y:S02]  /*03d0*/  ISETP.GT.AND P2, PT, R6, -0x1, !P2 ;  /* 0xffffffff0600780c */ /* 0x000fe40005744270 */
[----:B------:R-:W-:-:S02]  /*03e0*/  ISETP.GE.AND P3, PT, R7, UR6, PT ;  /* 0x0000000607007c0c */ /* 0x000fc4000bf66270 */
[----:B------:R-:W-:Y:S02]  /*03f0*/  PLOP3.LUT P2, PT, P0, P2, PT, 0x80, 0x8 ;  /* 0x000000000008781c */ /* 0x000fe40000745070 */
[----:B------:R-:W-:Y:S02]  /*0400*/  ISETP.GT.AND P3, PT, R7, -0x1, !P3 ;  /* 0xffffffff0700780c */ /* 0x000fe40005f64270 */
[----:B------:R-:W-:Y:S02]  /*0410*/  LEA.HI.X.SX32 R22, R21, R19, 0x1, P1 ;  /* 0x0000001315167211 */ /* 0x000fe400008f0eff */
[----:B------:R-:W-:Y:S02]  /*0420*/  PLOP3.LUT P3, PT, P0, P3, PT, 0x80, 0x8 ;  /* 0x000000000008781c */ /* 0x000fe40000767070 */
[----:B--2---:R-:W-:Y:S02]  /*0430*/  LEA R6, P1, R20, R2, 0x2 ;  /* 0x0000000214067211 */ /* 0x004fe400078210ff */
[----:B------:R-:W-:-:S03]  /*0440*/  ISETP.GE.AND P5, PT, R23, UR6, PT ;  /* 0x0000000617007c0c */ /* 0x000fc6000bfa6270 */
[----:B------:R-:W0:Y:S01]  /*0450*/  @P2 LDC.64 R8, c[0x0][0x388] ;  /* 0x0000e200ff082b82 */ /* 0x000e220000000a00 */
[----:B------:R-:W-:Y:S01]  /*0460*/  @P2 IMAD.IADD R7, R18, 0x1, R21 ;  /* 0x0000000112072824 */ /* 0x000fe200078e0215 */
[----:B------:R-:W-:Y:S01]  /*0470*/  ISETP.GT.AND P5, PT, R23, -0x1, !P5 ;  /* 0xffffffff1700780c */ /* 0x000fe20006fa4270 */
[----:B------:R-:W2:Y:S03]  /*0480*/  @P2 LDG.E R27, desc[UR12][R10.64] ;  /* 0x0000000c0a1b2981 */ /* 0x000ea6000c1e1900 */
[----:B------:R-:W-:Y:S01]  /*0490*/  PLOP3.LUT P5, PT, P0, P5, PT, 0x80, 0x8 ;  /* 0x000000000008781c */ /* 0x000fe200007ab070 */
[----:B------:R-:W3:-:S12]  /*04a0*/  @P3 LDG.E R29, desc[UR12][R10.64+-0x4] ;  /* 0xfffffc0c0a1d3981 */ /* 0x000ed8000c1e1900 */
[----:B------:R-:W4:Y:S01]  /*04b0*/  @P5 LDG.E R25, desc[UR12][R10.64+-0x8] ;  /* 0xfffff80c0a195981 */ /* 0x000f22000c1e1900 */
[----:B0-----:R-:W-:Y:S01]  /*04c0*/  @P2 IMAD.WIDE R8, R7, 0x4, R8 ;  /* 0x0000000407082825 */ /* 0x001fe200078e0208 */
[----:B------:R-:W-:-:S05]  /*04d0*/  LEA.HI.X R7, R20, R3, R22, 0x2, P1 ;  /* 0x0000000314077211 */ /* 0x000fca00008f1416 */
[----:B------:R-:W2:Y:S01]  /*04e0*/  @P2 LDG.E R8, desc[UR12][R8.64] ;  /* 0x0000000c08082981 */ /* 0x000ea2000c1e1900 */
[----:B------:R-:W-:-:S03]  /*04f0*/  IADD3 R20, PT, PT, R14, -0x3, -R21 ;  /* 0xfffffffd0e147810 */ /* 0x000fc60007ffe815 */
[----:B------:R-:W3:Y:S01]  /*0500*/  @P3 LDG.E R22, desc[UR12][R6.64+0x4] ;  /* 0x0000040c06163981 */ /* 0x000ee2000c1e1900 */
[----:B------:R-:W-:-:S04]  /*0510*/  ISETP.GE.AND P1, PT, R20, UR6, PT ;  /* 0x0000000614007c0c */ /* 0x000fc8000bf26270 */
[----:B------:R-:W-:Y:S02]  /*0520*/  ISETP.GT.AND P1, PT, R20, -0x1, !P1 ;  /* 0xffffffff1400780c */ /* 0x000fe40004f24270 */
[----:B------:R-:W4:Y:S02]  /*0530*/  @P5 LDG.E R20, desc[UR12][R6.64+0x8] ;  /* 0x0000080c06145981 */ /* 0x000f24000c1e1900 */
[----:B------:R-:W-:-:S13]  /*0540*/  PLOP3.LUT P1, PT, P0, P1, PT, 0x80, 0x8 ;  /* 0x000000000008781c */ /* 0x000fda0000723070 */
[----:B------:R-:W5:Y:S04]  /*0550*/  @P1 LDG.E R23, desc[UR12][R10.64+-0xc] ;  /* 0xfffff40c0a171981 */ /* 0x000f68000c1e1900 */
[----:B------:R-:W5:Y:S01]  /*0560*/  @P1 LDG.E R9, desc[UR12][R6.64+0xc] ;  /* 0x00000c0c06091981 */ /* 0x000f62000c1e1900 */
[----:B------:R-:W-:-:S04]  /*0570*/  IADD3 R24, PT, PT, R14, -0x6, -R21 ;  /* 0xfffffffa0e187810 */ /* 0x000fc80007ffe815 */
[----:B------:R-:W-:-:S04]  /*0580*/  ISETP.GE.AND P4, PT, R24, UR6, PT ;  /* 0x0000000618007c0c */ /* 0x000fc8000bf86270 */
[----:B------:R-:W-:-:S04]  /*0590*/  ISETP.GT.AND P4, PT, R24, -0x1, !P4 ;  /* 0xffffffff1800780c */ /* 0x000fc80006784270 */
[----:B------:R-:W-:Y:S01]  /*05a0*/  PLOP3.LUT P4, PT, P0, P4, PT, 0x80, 0x8 ;  /* 0x000000000008781c */ /* 0x000fe20000789070 */
[----:B--2---:R-:W-:Y:S01]  /*05b0*/  @P2 FFMA R12, R27, R8, R12 ;  /* 0x000000081b0c2223 */ /* 0x004fe2000000000c */
[----:B------:R-:W-:-:S03]  /*05c0*/  IADD3 R8, PT, PT, R14, -0x4, -R21 ;  /* 0xfffffffc0e087810 */ /* 0x000fc60007ffe815 */
[----:B---3--:R-:W-:Y:S01]  /*05d0*/  @P3 FFMA R12, R29, R22, R12 ;  /* 0x000000161d0c3223 */ /* 0x008fe2000000000c */
[--C-:B------:R-:W-:Y:S02]  /*05e0*/  IADD3 R22, PT, PT, R14, -0x5, -R21.reuse ;  /* 0xfffffffb0e167810 */ /* 0x100fe40007ffe815 */
[----:B------:R-:W-:Y:S02]  /*05f0*/  ISETP.GE.AND P3, PT, R8, UR6, PT ;  /* 0x0000000608007c0c */ /* 0x000fe4000bf66270 */
[----:B------:R-:W-:Y:S02]  /*0600*/  ISETP.GE.AND P2, PT, R22, UR6, PT ;  /* 0x0000000616007c0c */ /* 0x000fe4000bf46270 */
[----:B------:R-:W-:Y:S02]  /*0610*/  ISETP.GT.AND P3, PT, R8, -0x1, !P3 ;  /* 0xffffffff0800780c */ /* 0x000fe40005f64270 */
[----:B------:R-:W-:Y:S02]  /*0620*/  ISETP.GT.AND P2, PT, R22, -0x1, !P2 ;  /* 0xffffffff1600780c */ /* 0x000fe40005744270 */
[----:B------:R-:W-:Y:S01]  /*0630*/  IADD3 R8, PT, PT, R14, -0x7, -R21 ;  /* 0xfffffff90e087810 */ /* 0x000fe20007ffe815 */
[----:B----4-:R-:W-:Y:S01]  /*0640*/  @P5 FFMA R12, R25, R20, R12 ;  /* 0x00000014190c5223 */ /* 0x010fe2000000000c */
[----:B------:R-:W-:Y:S01]  /*0650*/  PLOP3.LUT P3, PT, P0, P3, PT, 0x80, 0x8 ;  /* 0x000000000008781c */ /* 0x000fe20000767070 */
[----:B------:R-:W2:Y:S01]  /*0660*/  @P4 LDG.E R22, desc[UR12][R6.64+0x18] ;  /* 0x0000180c06164981 */ /* 0x000ea2000c1e1900 */
[----:B------:R-:W-:-:S02]  /*0670*/  ISETP.GE.AND P5, PT, R8, UR6, PT ;  /* 0x0000000608007c0c */ /* 0x000fc4000bfa6270 */
[----:B------:R-:W-:Y:S02]  /*0680*/  PLOP3.LUT P2, PT, P0, P2, PT, 0x80, 0x8 ;  /* 0x000000000008781c */ /* 0x000fe40000745070 */
[----:B------:R-:W-:-:S04]  /*0690*/  ISETP.GT.AND P5, PT, R8, -0x1, !P5 ;  /* 0xffffffff0800780c */ /* 0x000fc80006fa4270 */
[----:B------:R-:W-:-:S03]  /*06a0*/  PLOP3.LUT P5, PT, P0, P5, PT, 0x80, 0x8 ;  /* 0x000000000008781c */ /* 0x000fc600007ab070 */
[----:B------:R-:W3:Y:S04]  /*06b0*/  @P3 LDG.E R25, desc[UR12][R10.64+-0x10] ;  /* 0xfffff00c0a193981 */ /* 0x000ee8000c1e1900 */
[----:B------:R-:W3:Y:S01]  /*06c0*/  @P3 LDG.E R8, desc[UR12][R6.64+0x10] ;  /* 0x0000100c06083981 */ /* 0x000ee2000c1e1900 */
[----:B-----5:R-:W-:-:S03]  /*06d0*/  @P1 FFMA R12, R23, R9, R12 ;  /* 0x00000009170c1223 */ /* 0x020fc6000000000c */
[----:B------:R-:W4:Y:S04]  /*06e0*/  @P2 LDG.E R27, desc[UR12][R10.64+-0x14] ;  /* 0xffffec0c0a1b2981 */ /* 0x000f28000c1e1900 */
[----:B------:R-:W4:Y:S04]  /*06f0*/  @P2 LDG.E R20, desc[UR12][R6.64+0x14] ;  /* 0x0000140c06142981 */ /* 0x000f28000c1e1900 */
[----:B------:R-:W2:Y:S04]  /*0700*/  @P4 LDG.E R9, desc[UR12][R10.64+-0x18] ;  /* 0xffffe80c0a094981 */ /* 0x000ea8000c1e1900 */
[----:B------:R-:W5:Y:S04]  /*0710*/  @P5 LDG.E R23, desc[UR12][R10.64+-0x1c] ;  /* 0xffffe40c0a175981 */ /* 0x000f68000c1e1900 */
[----:B------:R-:W5:Y:S01]  /*0720*/  @P5 LDG.E R24, desc[UR12][R6.64+0x1c] ;  /* 0x00001c0c06185981 */ /* 0x000f62000c1e1900 */
[----:B------:R-:W-:-:S05]  /*0730*/  VIADD R21, R21, 0x8 ;  /* 0x0000000815157836 */ /* 0x000fca0000000000 */
[----:B------:R-:W-:Y:S01]  /*0740*/  ISETP.NE.AND P1, PT, R21, UR5, PT ;  /* 0x0000000515007c0c */ /* 0x000fe2000bf25270 */
[----:B---3--:R-:W-:-:S04]  /*0750*/  @P3 FFMA R12, R25, R8, R12 ;  /* 0x00000008190c3223 */ /* 0x008fc8000000000c */
[----:B----4-:R-:W-:-:S04]  /*0760*/  @P2 FFMA R12, R27, R20, R12 ;  /* 0x000000141b0c2223 */ /* 0x010fc8000000000c */
[----:B--2---:R-:W-:-:S04]  /*0770*/  @P4 FFMA R12, R9, R22, R12 ;  /* 0x00000016090c4223 */ /* 0x004fc8000000000c */
[----:B-----5:R-:W-:Y:S01]  /*0780*/  @P5 FFMA R12, R23, R24, R12 ;  /* 0x00000018170c5223 */ /* 0x020fe2000000000c */
[----:B------:R-:W-:Y:S06]  /*0790*/  @P1 BRA `(.L_x_11) ;  /* 0xfffffff800ec1947 */ /* 0x000fec000383ffff */
[----:B------:R-:W-:-:S07]  /*07a0*/  IMAD.U32 R5, RZ, RZ, UR5 ;  /* 0x00000005ff057e24 */ /* 0x000fce000f8e00ff */
.L_x_10:
[----:B------:R-:W-:-:S09]  /*07b0*/  UISETP.NE.AND UP0, UPT, UR8, URZ, UPT ;  /* 0x000000ff0800728c */ /* 0x000fd2000bf05270 */
[----:B------:R-:W-:Y:S05]  /*07c0*/  BRA.U !UP0, `(.L_x_12) ;  /* 0x00000005088c7547 */ /* 0x000fea000b800000 */
[----:B------:R-:W0:Y:S01]  /*07d0*/  LDCU UR6, c[0x0][0x3b0] ;  /* 0x00007600ff0677ac */ /* 0x000e220008000800 */
[----:B------:R-:W-:-:S04]  /*07e0*/  UIADD3 UR9, UPT, UPT, UR8, -0x1, URZ ;  /* 0xffffffff08097890 */ /* 0x000fc8000fffe0ff */
[----:B------:R-:W-:Y:S02]  /*07f0*/  UISETP.GE.U32.AND UP0, UPT, UR9, 0x3, UPT ;  /* 0x000000030900788c */ /* 0x000fe4000bf06070 */
[----:B0-----:R-:W-:-:S07]  /*0800*/  ULOP3.LUT UP1, UR10, UR6, 0x3, URZ, 0xc0, !UPT ;  /* 0x00000003060a7892 */ /* 0x001fce000f82c0ff */
[----:B------:R-:W-:Y:S05]  /*0810*/  BRA.U !UP0, `(.L_x_13) ;  /* 0x0000000108a87547 */ /* 0x000fea000b800000 */
[----:B------:R-:W0:Y:S01]  /*0820*/  LDCU UR9, c[0x0][0x3a8] ;  /* 0x00007500ff0977ac */ /* 0x000e220008000800 */
[----:B------:R-:W-:Y:S01]  /*0830*/  IMAD.IADD R4, R14, 0x1, -R5 ;  /* 0x000000010e047824 */ /* 0x000fe200078e0a05 */
[----:B------:R-:W1:Y:S01]  /*0840*/  LDC.64 R2, c[0x0][0x388] ;  /* 0x0000e200ff027b82 */ /* 0x000e620000000a00 */
[----:B------:R-:W-:Y:S02]  /*0850*/  LOP3.LUT R11, RZ, R5, RZ, 0x33, !PT ;  /* 0x00000005ff0b7212 */ /* 0x000fe400078e33ff */
[C---:B------:R-:W-:Y:S02]  /*0860*/  VIADD R19, R4.reuse, 0xfffffffe ;  /* 0xfffffffe04137836 */ /* 0x040fe40000000000 */
[----:B------:R-:W-:Y:S02]  /*0870*/  VIADD R20, R4, 0xfffffffd ;  /* 0xfffffffd04147836 */ /* 0x000fe40000000000 */
[----:B------:R-:W-:Y:S01]  /*0880*/  IMAD.IADD R10, R14, 0x1, R11 ;  /* 0x000000010e0a7824 */ /* 0x000fe200078e020b */
[----:B------:R-:W2:Y:S01]  /*0890*/  LDC.64 R6, c[0x0][0x380] ;  /* 0x0000e000ff067b82 */ /* 0x000ea20000000a00 */
[----:B0-----:R-:W-:-:S03]  /*08a0*/  ISETP.GE.AND P1, PT, R4, UR9, PT ;  /* 0x0000000904007c0c */ /* 0x001fc6000bf26270 */
[----:B------:R-:W-:Y:S02]  /*08b0*/  ISETP.GE.AND P4, PT, R10, UR9, PT ;  /* 0x000000090a007c0c */ /* 0x000fe4000bf86270 */
[----:B------:R-:W-:Y:S02]  /*08c0*/  ISETP.GT.AND P1, PT, R4, -0x1, !P1 ;  /* 0xffffffff0400780c */ /* 0x000fe40004f24270 */
[----:B------:R-:W-:Y:S02]  /*08d0*/  ISETP.GE.AND P2, PT, R19, UR9, PT ;  /* 0x0000000913007c0c */ /* 0x000fe4000bf46270 */
[----:B------:R-:W-:Y:S02]  /*08e0*/  PLOP3.LUT P1, PT, P0, P1, PT, 0x80, 0x8 ;  /* 0x000000000008781c */ /* 0x000fe40000723070 */
[----:B------:R-:W-:Y:S02]  /*08f0*/  ISETP.GT.AND P4, PT, R10, -0x1, !P4 ;  /* 0xffffffff0a00780c */ /* 0x000fe40006784270 */
[----:B------:R-:W-:-:S02]  /*0900*/  IADD3 R10, P5, PT, R18, R5, RZ ;  /* 0x00000005120a7210 */ /* 0x000fc40007fbe0ff */
[C---:B------:R-:W-:Y:S02]  /*0910*/  ISETP.GE.AND P3, PT, R20.reuse, UR9, PT ;  /* 0x0000000914007c0c */ /* 0x040fe4000bf66270 */
[----:B------:R-:W-:Y:S02]  /*0920*/  ISETP.GT.AND P2, PT, R19, -0x1, !P2 ;  /* 0xffffffff1300780c */ /* 0x000fe40005744270 */
[----:B------:R-:W-:Y:S02]  /*0930*/  PLOP3.LUT P4, PT, P0, P4, PT, 0x80, 0x8 ;  /* 0x000000000008781c */ /* 0x000fe40000789070 */
[----:B------:R-:W-:Y:S01]  /*0940*/  ISETP.GT.AND P3, PT, R20, -0x1, !P3 ;  /* 0xffffffff1400780c */ /* 0x000fe20005f64270 */
[----:B------:R-:W0:Y:S01]  /*0950*/  @P1 LDC.64 R8, c[0x0][0x388] ;  /* 0x0000e200ff081b82 */ /* 0x000e220000000a00 */
[----:B------:R-:W-:Y:S01]  /*0960*/  @P1 IMAD.IADD R11, R18, 0x1, R5 ;  /* 0x00000001120b1824 */ /* 0x000fe200078e0205 */
[----:B------:R-:W-:Y:S02]  /*0970*/  PLOP3.LUT P2, PT, P0, P2, PT, 0x80, 0x8 ;  /* 0x000000000008781c */ /* 0x000fe40000745070 */
[----:B------:R-:W-:Y:S01]  /*0980*/  PLOP3.LUT P3, PT, P0, P3, PT, 0x80, 0x8 ;  /* 0x000000000008781c */ /* 0x000fe20000767070 */
[----:B0-----:R-:W-:-:S04]  /*0990*/  @P1 IMAD.WIDE R8, R11, 0x4, R8 ;  /* 0x000000040b081825 */ /* 0x001fc800078e0208 */
[----:B------:R-:W-:Y:S01]  /*09a0*/  IMAD R11, R17, UR9, R4 ;  /* 0x00000009110b7c24 */ /* 0x000fe2000f8e0204 */
[----:B------:R-:W-:Y:S01]  /*09b0*/  LEA.HI.X.SX32 R4, R18, RZ, 0x1, P5 ;  /* 0x000000ff12047211 */ /* 0x000fe200028f0eff */
[----:B------:R-:W3:Y:S01]  /*09c0*/  @P1 LDG.E R8, desc[UR12][R8.64] ;  /* 0x0000000c08081981 */ /* 0x000ee2000c1e1900 */
[----:B-1----:R-:W-:Y:S01]  /*09d0*/  LEA R2, P5, R10, R2, 0x2 ;  /* 0x000000020a027211 */ /* 0x002fe200078a10ff */
[----:B--2---:R-:W-:-:S03]  /*09e0*/  IMAD.WIDE R6, R11, 0x4, R6 ;  /* 0x000000040b067825 */ /* 0x004fc600078e0206 */
[----:B------:R-:W-:Y:S02]  /*09f0*/  LEA.HI.X R3, R10, R3, R4, 0x2, P5 ;  /* 0x000000030a037211 */ /* 0x000fe400028f1404 */
[----:B------:R-:W3:Y:S04]  /*0a00*/  @P1 LDG.E R11, desc[UR12][R6.64] ;  /* 0x0000000c060b1981 */ /* 0x000ee8000c1e1900 */
[----:B------:R-:W2:Y:S04]  /*0a10*/  @P4 LDG.E R19, desc[UR12][R6.64+-0x4] ;  /* 0xfffffc0c06134981 */ /* 0x000ea8000c1e1900 */
[----:B------:R-:W2:Y:S04]  /*0a20*/  @P4 LDG.E R4, desc[UR12][R2.64+0x4] ;  /* 0x0000040c02044981 */ /* 0x000ea8000c1e1900 */
[----:B------:R-:W4:Y:S04]  /*0a30*/  @P2 LDG.E R21, desc[UR12][R6.64+-0x8] ;  /* 0xfffff80c06152981 */ /* 0x000f28000c1e1900 */
[----:B------:R-:W4:Y:S04]  /*0a40*/  @P2 LDG.E R10, desc[UR12][R2.64+0x8] ;  /* 0x0000080c020a2981 */ /* 0x000f28000c1e1900 */
[----:B------:R-:W5:Y:S04]  /*0a50*/  @P3 LDG.E R23, desc[UR12][R6.64+-0xc] ;  /* 0xfffff40c06173981 */ /* 0x000f68000c1e1900 */
[----:B------:R-:W5:Y:S01]  /*0a60*/  @P3 LDG.E R20, desc[UR12][R2.64+0xc] ;  /* 0x00000c0c02143981 */ /* 0x000f62000c1e1900 */
[----:B------:R-:W-:-:S02]  /*0a70*/  VIADD R5, R5, 0x4 ;  /* 0x0000000405057836 */ /* 0x000fc40000000000 */
[----:B---3--:R-:W-:-:S04]  /*0a80*/  @P1 FFMA R12, R11, R8, R12 ;  /* 0x000000080b0c1223 */ /* 0x008fc8000000000c */
[----:B--2---:R-:W-:-:S04]  /*0a90*/  @P4 FFMA R12, R19, R4, R12 ;  /* 0x00000004130c4223 */ /* 0x004fc8000000000c */
[----:B----4-:R-:W-:-:S04]  /*0aa0*/  @P2 FFMA R12, R21, R10, R12 ;  /* 0x0000000a150c2223 */ /* 0x010fc8000000000c */
[----:B-----5:R-:W-:-:S07]  /*0ab0*/  @P3 FFMA R12, R23, R20, R12 ;  /* 0x00000014170c3223 */ /* 0x020fce000000000c */
.L_x_13:
[----:B------:R-:W-:Y:S05]  /*0ac0*/  BRA.U !UP1, `(.L_x_12) ;  /* 0x0000000109cc7547 */ /* 0x000fea000b800000 */
[----:B------:R-:W-:Y:S02]  /*0ad0*/  UISETP.NE.AND UP0, UPT, UR10, 0x1, UPT ;  /* 0x000000010a00788c */ /* 0x000fe4000bf05270 */
[----:B------:R-:W-:-:S04]  /*0ae0*/  ULOP3.LUT UR6, UR6, 0x1, URZ, 0xc0, !UPT ;  /* 0x0000000106067892 */ /* 0x000fc8000f8ec0ff */
[----:B------:R-:W-:-:S03]  /*0af0*/  UISETP.NE.U32.AND UP1, UPT, UR6, 0x1, UPT ;  /* 0x000000010600788c */ /* 0x000fc6000bf25070 */
[----:B------:R-:W-:Y:S08]  /*0b00*/  BRA.U !UP0, `(.L_x_14) ;  /* 0x0000000108747547 */ /* 0x000ff0000b800000 */
[----:B------:R-:W0:Y:S01]  /*0b10*/  LDCU UR6, c[0x0][0x3a8] ;  /* 0x00007500ff0677ac */ /* 0x000e220008000800 */
[----:B------:R-:W-:Y:S01]  /*0b20*/  LOP3.LUT R3, RZ, R5, RZ, 0x33, !PT ;  /* 0x00000005ff037212 */ /* 0x000fe200078e33ff */
[C---:B------:R-:W-:Y:S01]  /*0b30*/  IMAD.IADD R4, R14.reuse, 0x1, -R5 ;  /* 0x000000010e047824 */ /* 0x040fe200078e0a05 */
[----:B------:R-:W1:Y:S03]  /*0b40*/  LDC.64 R6, c[0x0][0x380] ;  /* 0x0000e000ff067b82 */ /* 0x000e660000000a00 */
[----:B------:R-:W-:Y:S01]  /*0b50*/  IMAD.IADD R3, R14, 0x1, R3 ;  /* 0x000000010e037824 */ /* 0x000fe200078e0203 */
[----:B0-----:R-:W-:Y:S01]  /*0b60*/  ISETP.GE.AND P1, PT, R4, UR6, PT ;  /* 0x0000000604007c0c */ /* 0x001fe2000bf26270 */
[----:B------:R-:W-:-:S03]  /*0b70*/  IMAD R11, R17, UR6, R4 ;  /* 0x00000006110b7c24 */ /* 0x000fc6000f8e0204 */
[C---:B------:R-:W-:Y:S02]  /*0b80*/  ISETP.GE.AND P2, PT, R3.reuse, UR6, PT ;  /* 0x0000000603007c0c */ /* 0x040fe4000bf46270 */
[----:B------:R-:W-:Y:S02]  /*0b90*/  ISETP.GT.AND P1, PT, R4, -0x1, !P1 ;  /* 0xffffffff0400780c */ /* 0x000fe40004f24270 */
[----:B------:R-:W-:Y:S02]  /*0ba0*/  ISETP.GT.AND P2, PT, R3, -0x1, !P2 ;  /* 0xffffffff0300780c */ /* 0x000fe40005744270 */
[----:B------:R-:W-:Y:S01]  /*0bb0*/  PLOP3.LUT P1, PT, P0, P1, PT, 0x80, 0x8 ;  /* 0x000000000008781c */ /* 0x000fe20000723070 */
[----:B-1----:R-:W-:Y:S01]  /*0bc0*/  IMAD.WIDE R6, R11, 0x4, R6 ;  /* 0x000000040b067825 */ /* 0x002fe200078e0206 */
[----:B------:R-:W-:-:S11]  /*0bd0*/  PLOP3.LUT P2, PT, P0, P2, PT, 0x80, 0x8 ;  /* 0x000000000008781c */ /* 0x000fd60000745070 */
[----:B------:R-:W0:Y:S01]  /*0be0*/  @P1 LDC.64 R8, c[0x0][0x388] ;  /* 0x0000e200ff081b82 */ /* 0x000e220000000a00 */
[C---:B------:R-:W-:Y:S01]  /*0bf0*/  @P1 IMAD.IADD R19, R18.reuse, 0x1, R5 ;  /* 0x0000000112131824 */ /* 0x040fe200078e0205 */
[----:B------:R-:W-:Y:S01]  /*0c00*/  @P2 SHF.R.S32.HI R4, RZ, 0x1f, R18 ;  /* 0x0000001fff042819 */ /* 0x000fe20000011412 */
[----:B------:R-:W2:Y:S01]  /*0c10*/  @P1 LDG.E R11, desc[UR12][R6.64] ;  /* 0x0000000c060b1981 */ /* 0x000ea2000c1e1900 */
[----:B------:R-:W-:-:S04]  /*0c20*/  @P2 IADD3 R21, P3, PT, R18, R5, RZ ;  /* 0x0000000512152210 */ /* 0x000fc80007f7e0ff */
[----:B------:R-:W1:Y:S01]  /*0c30*/  @P2 LDC.64 R2, c[0x0][0x388] ;  /* 0x0000e200ff022b82 */ /* 0x000e620000000a00 */
[----:B------:R-:W-:Y:S01]  /*0c40*/  @P2 LEA.HI.X.SX32 R4, R5, R4, 0x1, P3 ;  /* 0x0000000405042211 */ /* 0x000fe200018f0eff */
[----:B0-----:R-:W-:Y:S02]  /*0c50*/  @P1 IMAD.WIDE R8, R19, 0x4, R8 ;  /* 0x0000000413081825 */ /* 0x001fe400078e0208 */
[----:B------:R-:W3:Y:S04]  /*0c60*/  @P2 LDG.E R19, desc[UR12][R6.64+-0x4] ;  /* 0xfffffc0c06132981 */ /* 0x000ee8000c1e1900 */
[----:B------:R-:W2:Y:S01]  /*0c70*/  @P1 LDG.E R9, desc[UR12][R8.64] ;  /* 0x0000000c08091981 */ /* 0x000ea2000c1e1900 */
[----:B-1----:R-:W-:-:S04]  /*0c80*/  @P2 LEA R2, P3, R21, R2, 0x2 ;  /* 0x0000000215022211 */ /* 0x002fc800078610ff */
[----:B------:R-:W-:-:S05]  /*0c90*/  @P2 LEA.HI.X R3, R21, R3, R4, 0x2, P3 ;  /* 0x0000000315032211 */ /* 0x000fca00018f1404 */
[----:B------:R-:W3:Y:S01]  /*0ca0*/  @P2 LDG.E R2, desc[UR12][R2.64+0x4] ;  /* 0x0000040c02022981 */ /* 0x000ee2000c1e1900 */
[----:B------:R-:W-:Y:S02]  /*0cb0*/  VIADD R5, R5, 0x2 ;  /* 0x0000000205057836 */ /* 0x000fe40000000000 */
[----:B--2---:R-:W-:-:S04]  /*0cc0*/  @P1 FFMA R12, R9, R11, R12 ;  /* 0x0000000b090c1223 */ /* 0x004fc8000000000c */
[----:B---3--:R-:W-:-:S07]  /*0cd0*/  @P2 FFMA R12, R19, R2, R12 ;  /* 0x00000002130c2223 */ /* 0x008fce000000000c */
.L_x_14:
[----:B------:R-:W-:Y:S05]  /*0ce0*/  BRA.U UP1, `(.L_x_12) ;  /* 0x0000000101447547 */ /* 0x000fea000b800000 */
[----:B------:R-:W0:Y:S01]  /*0cf0*/  LDCU UR6, c[0x0][0x3a8] ;  /* 0x00007500ff0677ac */ /* 0x000e220008000800 */
[----:B------:R-:W-:Y:S01]  /*0d00*/  IMAD.IADD R4, R14, 0x1, -R5 ;  /* 0x000000010e047824 */ /* 0x000fe200078e0a05 */
[----:B------:R-:W-:Y:S04]  /*0d10*/  BSSY.RECONVERGENT B0, `(.L_x_12) ;  /* 0x000000e000007945 */ /* 0x000fe80003800200 */
[----:B0-----:R-:W-:-:S04]  /*0d20*/  ISETP.GE.AND P1, PT, R4, UR6, PT ;  /* 0x0000000604007c0c */ /* 0x001fc8000bf26270 */
[----:B------:R-:W-:-:S04]  /*0d30*/  ISETP.GT.AND P1, PT, R4, -0x1, !P1 ;  /* 0xffffffff0400780c */ /* 0x000fc80004f24270 */
[----:B------:R-:W-:-:S13]  /*0d40*/  PLOP3.LUT P1, PT, P0, P1, PT, 0x80, 0x8 ;  /* 0x000000000008781c */ /* 0x000fda0000723070 */
[----:B------:R-:W-:Y:S05]  /*0d50*/  @!P1 BRA `(.L_x_15) ;  /* 0x0000000000249947 */ /* 0x000fea0003800000 */
[----:B------:R-:W0:Y:S01]  /*0d60*/  LDC.64 R6, c[0x0][0x380] ;  /* 0x0000e000ff067b82 */ /* 0x000e220000000a00 */
[----:B------:R-:W-:Y:S02]  /*0d70*/  IMAD R17, R17, UR6, R4 ;  /* 0x0000000611117c24 */ /* 0x000fe4000f8e0204 */
[----:B------:R-:W-:-:S05]  /*0d80*/  IMAD.IADD R9, R18, 0x1, R5 ;  /* 0x0000000112097824 */ /* 0x000fca00078e0205 */
[----:B------:R-:W1:Y:S01]  /*0d90*/  LDC.64 R2, c[0x0][0x388] ;  /* 0x0000e200ff027b82 */ /* 0x000e620000000a00 */
[----:B0-----:R-:W-:-:S06]  /*0da0*/  IMAD.WIDE R4, R17, 0x4, R6 ;  /* 0x0000000411047825 */ /* 0x001fcc00078e0206 */
[----:B------:R-:W2:Y:S01]  /*0db0*/  LDG.E R5, desc[UR12][R4.64] ;  /* 0x0000000c04057981 */ /* 0x000ea2000c1e1900 */
[----:B-1----:R-:W-:-:S06]  /*0dc0*/  IMAD.WIDE R2, R9, 0x4, R2 ;  /* 0x0000000409027825 */ /* 0x002fcc00078e0202 */
[----:B------:R-:W2:Y:S02]  /*0dd0*/  LDG.E R2, desc[UR12][R2.64] ;  /* 0x0000000c02027981 */ /* 0x000ea4000c1e1900 */
[----:B--2---:R-:W-:-:S07]  /*0de0*/  FFMA R12, R5, R2, R12 ;  /* 0x00000002050c7223 */ /* 0x004fce000000000c */
.L_x_15:
[----:B------:R-:W-:Y:S05]  /*0df0*/  BSYNC.RECONVERGENT B0 ;  /* 0x0000000000007941 */ /* 0x000fea0003800200 */
.L_x_12:
[----:B------:R-:W-:Y:S05]  /*0e00*/  @P6 BRA `(.L_x_16) ;  /* 0xfffffff400086947 */ /* 0x000fea000383ffff */
[----:B------:R-:W0:Y:S01]  /*0e10*/  LDCU UR6, c[0x0][0x3ac] ;  /* 0x00007580ff0677ac */ /* 0x000e220008000800 */
[----:B------:R-:W-:-:S04]  /*0e20*/  UIADD3 UR4, UPT, UPT, UR4, 0x1, URZ ;  /* 0x0000000104047890 */ /* 0x000fc8000fffe0ff */
[----:B0-----:R-:W-:-:S09]  /*0e30*/  UISETP.NE.AND UP0, UPT, UR4, UR6, UPT ;  /* 0x000000060400728c */ /* 0x001fd2000bf05270 */
[----:B------:R-:W-:Y:S05]  /*0e40*/  BRA.U UP0, `(.L_x_17) ;  /* 0xfffffff100ec7547 */ /* 0x000fea000b83ffff */
.L_x_9:
[----:B------:R-:W0:Y:S08]  /*0e50*/  LDC.64 R4, c[0x0][0x398] ;  /* 0x0000e600ff047b82 */ /* 0x000e300000000a00 */
[----:B------:R-:W1:Y:S01]  /*0e60*/  LDC.64 R2, c[0x0][0x390] ;  /* 0x0000e400ff027b82 */ /* 0x000e620000000a00 */
[----:B0-----:R-:W-:-:S04]  /*0e70*/  IMAD R13, R4, UR11, R13 ;  /* 0x0000000b040d7c24 */ /* 0x001fc8000f8e020d */
[----:B------:R-:W-:-:S04]  /*0e80*/  IMAD R13, R13, R5, R0 ;  /* 0x000000050d0d7224 */ /* 0x000fc800078e0200 */
[----:B-1----:R-:W-:-:S05]  /*0e90*/  IMAD.WIDE R2, R13, 0x4, R2 ;  /* 0x000000040d027825 */ /* 0x002fca00078e0202 */
[----:B------:R-:W-:Y:S01]  /*0ea0*/  STG.E desc[UR12][R2.64], R12 ;  /* 0x0000000c02007986 */ /* 0x000fe2000c10190c */
[----:B------:R-:W-:Y:S05]  /*0eb0*/  EXIT ;  /* 0x000000000000794d */ /* 0x000fea0003800000 */
.L_x_18:
        /* <DEDUP_REMOVED lines=12> */
.L_x_20:


//--------------------- .nv.shared.reserved.0     --------------------------
	.section	.nv.shared.reserved.0,"aw",@nobits
	.weak		__nv_reservedSMEM_offset_0_alias
	.size		__nv_reservedSMEM_offset_0_alias, 0, 64
	.other		__nv_reservedSMEM_offset_0_alias,@"STO_CUDA_RESERVED_SHARED STV_DEFAULT"
__nv_reservedSMEM_offset_0_alias:
	.zero		0
	.zero		64


//--------------------- .nv.constant0.conv2d_backward_weights --------------------------
	.section	.nv.constant0.conv2d_backward_weights,"a",@progbits
	.sectionflags	@""
	.align	4
.nv.constant0.conv2d_backward_weights:
	.zero		948


//--------------------- .nv.constant0.conv2d_backward_input --------------------------
	.section	.nv.constant0.conv2d_backward_input,"a",@progbits
	.sectionflags	@""
	.align	4
.nv.constant0.conv2d_backward_input:
	.zero		948


//--------------------- SYMBOLS --------------------------

	.type		.nv.reservedSmem.offset0,@object
	.size		.nv.reservedSmem.offset0,0x4
